	.target	sm_100

	.elftype	@"ET_EXEC"


//--------------------- .note.nv.tkinfo           --------------------------
	.section	.note.nv.tkinfo,"",@"SHT_NOTE"
	.sectionflags	@"SHF_NOTE_NV_TKINFO"
	.tkinfo
        /*0018*/ 	.word	0x00000081
        /*0030*/ 	.string	""
        /*0030*/ 	.string	"ptxas"
        /*0030*/ 	.string	"Cuda compilation tools, release 12.9, V12.9.86"
        /*0030*/ 	.string	"Build cuda_12.9.r12.9/compiler.36037853_0"
        /*0030*/ 	.string	"-regUsageLevel 10 -arch sm_100f -m 64 "



//--------------------- .note.nv.cuver            --------------------------
	.section	.note.nv.cuver,"",@"SHT_NOTE"
	.sectionflags	@"SHF_NOTE_NV_CUVER"
        /*0018*/ 	.short	0x0001
        /*001a*/ 	.short	0x0064
        /*001c*/ 	.short	0x0001
        /*001e*/ 	.short	0x0000
        /*0020*/ 	.short	0x0001
        /*0022*/ 	.short	0x0000


//--------------------- .nv.info                  --------------------------
	.section	.nv.info,"",@"SHT_CUDA_INFO"
	.align	4


	//----- nvinfo : EIATTR_REGCOUNT
	.align		4
        /*0000*/ 	.byte	0x04, 0x2f
        /*0002*/ 	.short	(.L_15 - .L_14)
	.align		4
.L_14:
        /*0004*/ 	.word	index@(_ZN9deep_gemm24sm100_fp8_gemm_1d1d_implILN4cute4UMMA5MajorE0ELS3_0ELj0ELj4096ELj7168ELj128ELj192ELj128ELj64ELj128ELj128ELj128ELj4ELj128ELj128ELj1ELb0ELj149ELNS_8GemmTypeE1ELb0EN7cutlass10bfloat16_tENS_16EpilogueIdentityEEEvPijjj14CUtensorMap_stS9_S9_S9_S9_)
        /*0008*/ 	.word	0x0000002f


	//----- nvinfo : EIATTR_FRAME_SIZE
	.align		4
.L_15:
        /*000c*/ 	.byte	0x04, 0x11
        /*000e*/ 	.short	(.L_17 - .L_16)
	.align		4
.L_16:
        /*0010*/ 	.word	index@($__internal_3_$__cuda_sm20_div_u16)
        /*0014*/ 	.word	0x00000000


	//----- nvinfo : EIATTR_FRAME_SIZE
	.align		4
.L_17:
        /*0018*/ 	.byte	0x04, 0x11
        /*001a*/ 	.short	(.L_19 - .L_18)
	.align		4
.L_18:
        /*001c*/ 	.word	index@($__internal_2_$__cuda_sm10x_tcgen05_guardrail_trap_unallocated_columns_being_dealloced)
        /*0020*/ 	.word	0x00000000


	//----- nvinfo : EIATTR_FRAME_SIZE
	.align		4
.L_19:
        /*0024*/ 	.byte	0x04, 0x11
        /*0026*/ 	.short	(.L_21 - .L_20)
	.align		4
.L_20:
        /*0028*/ 	.word	index@($__internal_1_$__cuda_sm10x_tcgen05_guardrail_trap_phase_invalid_during_alloc)
        /*002c*/ 	.word	0x00000000


	//----- nvinfo : EIATTR_FRAME_SIZE
	.align		4
.L_21:
        /*0030*/ 	.byte	0x04, 0x11
        /*0032*/ 	.short	(.L_23 - .L_22)
	.align		4
.L_22:
        /*0034*/ 	.word	index@($__internal_0_$__cuda_sm10x_tcgen05_guardrail_trap_col_being_dealloced_not_returned_by_alloc)
        /*0038*/ 	.word	0x00000000


	//----- nvinfo : EIATTR_FRAME_SIZE
	.align		4
.L_23:
        /*003c*/ 	.byte	0x04, 0x11
        /*003e*/ 	.short	(.L_25 - .L_24)
	.align		4
.L_24:
        /*0040*/ 	.word	index@(_ZN9deep_gemm24sm100_fp8_gemm_1d1d_implILN4cute4UMMA5MajorE0ELS3_0ELj0ELj4096ELj7168ELj128ELj192ELj128ELj64ELj128ELj128ELj128ELj4ELj128ELj128ELj1ELb0ELj149ELNS_8GemmTypeE1ELb0EN7cutlass10bfloat16_tENS_16EpilogueIdentityEEEvPijjj14CUtensorMap_stS9_S9_S9_S9_)
        /*0044*/ 	.word	0x00000000


	//----- nvinfo : EIATTR_MIN_STACK_SIZE
	.align		4
.L_25:
        /*0048*/ 	.byte	0x04, 0x12
        /*004a*/ 	.short	(.L_27 - .L_26)
	.align		4
.L_26:
        /*004c*/ 	.word	index@(_ZN9deep_gemm24sm100_fp8_gemm_1d1d_implILN4cute4UMMA5MajorE0ELS3_0ELj0ELj4096ELj7168ELj128ELj192ELj128ELj64ELj128ELj128ELj128ELj4ELj128ELj128ELj1ELb0ELj149ELNS_8GemmTypeE1ELb0EN7cutlass10bfloat16_tENS_16EpilogueIdentityEEEvPijjj14CUtensorMap_stS9_S9_S9_S9_)
        /*0050*/ 	.word	0x00000000
.L_27:


//--------------------- .nv.info._ZN9deep_gemm24sm100_fp8_gemm_1d1d_implILN4cute4UMMA5MajorE0ELS3_0ELj0ELj4096ELj7168ELj128ELj192ELj128ELj64ELj128ELj128ELj128ELj4ELj128ELj128ELj1ELb0ELj149ELNS_8GemmTypeE1ELb0EN7cutlass10bfloat16_tENS_16EpilogueIdentityEEEvPijjj14CUtensorMap_stS9_S9_S9_S9_ --------------------------
	.section	.nv.info._ZN9deep_gemm24sm100_fp8_gemm_1d1d_implILN4cute4UMMA5MajorE0ELS3_0ELj0ELj4096ELj7168ELj128ELj192ELj128ELj64ELj128ELj128ELj128ELj4ELj128ELj128ELj1ELb0ELj149ELNS_8GemmTypeE1ELb0EN7cutlass10bfloat16_tENS_16EpilogueIdentityEEEvPijjj14CUtensorMap_stS9_S9_S9_S9_,"",@"SHT_CUDA_INFO"
	.sectionflags	@""
	.align	4


	//----- nvinfo : EIATTR_CUDA_API_VERSION
	.align		4
        /*0000*/ 	.byte	0x04, 0x37
        /*0002*/ 	.short	(.L_29 - .L_28)
.L_28:
        /*0004*/ 	.word	0x00000081


	//----- nvinfo : EIATTR_KPARAM_INFO
	.align		4
.L_29:
        /*0008*/ 	.byte	0x04, 0x17
        /*000a*/ 	.short	(.L_31 - .L_30)
.L_30:
        /*000c*/ 	.word	0x00000000
        /*0010*/ 	.short	0x0008
        /*0012*/ 	.short	0x0240
        /*0014*/ 	.byte	0x00, 0xf0, 0x01, 0x02


	//----- nvinfo : EIATTR_KPARAM_INFO
	.align		4
.L_31:
        /*0018*/ 	.byte	0x04, 0x17
        /*001a*/ 	.short	(.L_33 - .L_32)
.L_32:
        /*001c*/ 	.word	0x00000000
        /*0020*/ 	.short	0x0007
        /*0022*/ 	.short	0x01c0
        /*0024*/ 	.byte	0x00, 0xf0, 0x01, 0x02


	//----- nvinfo : EIATTR_KPARAM_INFO
	.align		4
.L_33:
        /*0028*/ 	.byte	0x04, 0x17
        /*002a*/ 	.short	(.L_35 - .L_34)
.L_34:
        /*002c*/ 	.word	0x00000000
        /*0030*/ 	.short	0x0006
        /*0032*/ 	.short	0x0140
        /*0034*/ 	.byte	0x00, 0xf0, 0x01, 0x02


	//----- nvinfo : EIATTR_KPARAM_INFO
	.align		4
.L_35:
        /*0038*/ 	.byte	0x04, 0x17
        /*003a*/ 	.short	(.L_37 - .L_36)
.L_36:
        /*003c*/ 	.word	0x00000000
        /*0040*/ 	.short	0x0005
        /*0042*/ 	.short	0x00c0
        /*0044*/ 	.byte	0x00, 0xf0, 0x01, 0x02


	//----- nvinfo : EIATTR_KPARAM_INFO
	.align		4
.L_37:
        /*0048*/ 	.byte	0x04, 0x17
        /*004a*/ 	.short	(.L_39 - .L_38)
.L_38:
        /*004c*/ 	.word	0x00000000
        /*0050*/ 	.short	0x0004
        /*0052*/ 	.short	0x0040
        /*0054*/ 	.byte	0x00, 0xf0, 0x01, 0x02


	//----- nvinfo : EIATTR_KPARAM_INFO
	.align		4
.L_39:
        /*0058*/ 	.byte	0x04, 0x17
        /*005a*/ 	.short	(.L_41 - .L_40)
.L_40:
        /*005c*/ 	.word	0x00000000
        /*0060*/ 	.short	0x0003
        /*0062*/ 	.short	0x0010
        /*0064*/ 	.byte	0x00, 0xf0, 0x11, 0x00


	//----- nvinfo : EIATTR_KPARAM_INFO
	.align		4
.L_41:
        /*0068*/ 	.byte	0x04, 0x17
        /*006a*/ 	.short	(.L_43 - .L_42)
.L_42:
        /*006c*/ 	.word	0x00000000
        /*0070*/ 	.short	0x0002
        /*0072*/ 	.short	0x000c
        /*0074*/ 	.byte	0x00, 0xf0, 0x11, 0x00


	//----- nvinfo : EIATTR_KPARAM_INFO
	.align		4
.L_43:
        /*0078*/ 	.byte	0x04, 0x17
        /*007a*/ 	.short	(.L_45 - .L_44)
.L_44:
        /*007c*/ 	.word	0x00000000
        /*0080*/ 	.short	0x0001
        /*0082*/ 	.short	0x0008
        /*0084*/ 	.byte	0x00, 0xf0, 0x11, 0x00


	//----- nvinfo : EIATTR_KPARAM_INFO
	.align		4
.L_45:
        /*0088*/ 	.byte	0x04, 0x17
        /*008a*/ 	.short	(.L_47 - .L_46)
.L_46:
        /*008c*/ 	.word	0x00000000
        /*0090*/ 	.short	0x0000
        /*0092*/ 	.short	0x0000
        /*0094*/ 	.byte	0x00, 0xf5, 0x21, 0x00


	//----- nvinfo : EIATTR_AT_ENTRY_FRAGMENTS
	.align		4
.L_47:
        /*0098*/ 	.byte	0x04, 0x4f
        /*009a*/ 	.short	(.L_49 - .L_48)


	//   ....[0]....
.L_48:
        /*009c*/ 	.word	0x00000004


	//----- nvinfo : EIATTR_RESERVED_SMEM_USED
	.align		4
.L_49:
        /*00a0*/ 	.byte	0x01, 0x41
	.zero		2


	//----- nvinfo : EIATTR_SPARSE_MMA_MASK
	.align		4
        /*00a4*/ 	.byte	0x03, 0x50
        /*00a6*/ 	.short	0x0000


	//----- nvinfo : EIATTR_TCGEN05_1CTA_USED
	.align		4
        /*00a8*/ 	.byte	0x01, 0x51
	.zero		2


	//----- nvinfo : EIATTR_MAXREG_COUNT
	.align		4
        /*00ac*/ 	.byte	0x03, 0x1b
        /*00ae*/ 	.short	0x00ff


	//----- nvinfo : EIATTR_NUM_BARRIERS
	.align		4
        /*00b0*/ 	.byte	0x02, 0x4c
        /*00b2*/ 	.byte	0x09
	.zero		1


	//----- nvinfo : EIATTR_INT_WARP_WIDE_INSTR_OFFSETS
	.align		4
        /*00b4*/ 	.byte	0x04, 0x31
        /*00b6*/ 	.short	(.L_51 - .L_50)


	//   ....[0]....
.L_50:
        /*00b8*/ 	.word	0x00003a40


	//   ....[1]....
        /*00bc*/ 	.word	0x00003a60


	//----- nvinfo : EIATTR_COOP_GROUP_MASK_REGIDS
	.align		4
.L_51:
        /*00c0*/ 	.byte	0x04, 0x29
        /*00c2*/ 	.short	(.L_53 - .L_52)


	//   ....[0]....
.L_52:
        /*00c4*/ 	.word	0xffffffff


	//   ....[1]....
        /*00c8*/ 	.word	0xffffffff


	//   ....[2]....
        /*00cc*/ 	.word	0xffffffff


	//   ....[3]....
        /*00d0*/ 	.word	0xffffffff


	//   ....[4]....
        /*00d4*/ 	.word	0xffffffff


	//   ....[5]....
        /*00d8*/ 	.word	0xffffffff


	//   ....[6]....
        /*00dc*/ 	.word	0xffffffff


	//   ....[7]....
        /*00e0*/ 	.word	0xffffffff


	//   ....[8]....
        /*00e4*/ 	.word	0xffffffff


	//   ....[9]....
        /*00e8*/ 	.word	0xffffffff


	//   ....[10]....
        /*00ec*/ 	.word	0xffffffff


	//   ....[11]....
        /*00f0*/ 	.word	0xffffffff


	//   ....[12]....
        /*00f4*/ 	.word	0xffffffff


	//   ....[13]....
        /*00f8*/ 	.word	0xffffffff


	//----- nvinfo : EIATTR_COOP_GROUP_INSTR_OFFSETS
	.align		4
.L_53:
        /*00fc*/ 	.byte	0x04, 0x28
        /*00fe*/ 	.short	(.L_55 - .L_54)


	//   ....[0]....
.L_54:
        /*0100*/ 	.word	0x00000030


	//   ....[1]....
        /*0104*/ 	.word	0x00000470


	//   ....[2]....
        /*0108*/ 	.word	0x00000730


	//   ....[3]....
        /*010c*/ 	.word	0x00000b40


	//   ....[4]....
        /*0110*/ 	.word	0x00000c10


	//   ....[5]....
        /*0114*/ 	.word	0x00000cd0


	//   ....[6]....
        /*0118*/ 	.word	0x000012c0


	//   ....[7]....
        /*011c*/ 	.word	0x000012e0


	//   ....[8]....
        /*0120*/ 	.word	0x00001300


	//   ....[9]....
        /*0124*/ 	.word	0x00001550


	//   ....[10]....
        /*0128*/ 	.word	0x00001580


	//   ....[11]....
        /*012c*/ 	.word	0x000015c0


	//   ....[12]....
        /*0130*/ 	.word	0x00003960


	//   ....[13]....
        /*0134*/ 	.word	0x00003b20


	//----- nvinfo : EIATTR_VRC_CTA_INIT_COUNT
	.align		4
.L_55:
        /*0138*/ 	.byte	0x02, 0x4a
        /*013a*/ 	.byte	0x80
	.zero		1


	//----- nvinfo : EIATTR_MBARRIER_INSTR_OFFSETS
	.align		4
        /*013c*/ 	.byte	0x04, 0x39
        /*013e*/ 	.short	(.L_57 - .L_56)


	//   ....[0]....
.L_56:
        /*0140*/ 	.word	0x00000330
        /*0144*/ 	.word	0x000000ff
        /*0148*/ 	.word	0x00031800
        /*014c*/ 	.short	0x0100
        /*014e*/ 	.byte	0x05
	.zero		1


	//   ....[1]....
        /*0150*/ 	.word	0x00000340
        /*0154*/ 	.word	0x000000ff
        /*0158*/ 	.word	0x00031820
        /*015c*/ 	.short	0x0100
        /*015e*/ 	.byte	0x05
	.zero		1


	//   ....[2]....
        /*0160*/ 	.word	0x00000350
        /*0164*/ 	.word	0x000000ff
        /*0168*/ 	.word	0x00031840
        /*016c*/ 	.short	0x0100
        /*016e*/ 	.byte	0x05
	.zero		1


	//   ....[3]....
        /*0170*/ 	.word	0x00000360
        /*0174*/ 	.word	0x000000ff
        /*0178*/ 	.word	0x00031808
        /*017c*/ 	.short	0x0100
        /*017e*/ 	.byte	0x05
	.zero		1


	//   ....[4]....
        /*0180*/ 	.word	0x00000370
        /*0184*/ 	.word	0x000000ff
        /*0188*/ 	.word	0x00031828
        /*018c*/ 	.short	0x0100
        /*018e*/ 	.byte	0x05
	.zero		1


	//   ....[5]....
        /*0190*/ 	.word	0x00000380
        /*0194*/ 	.word	0x000000ff
        /*0198*/ 	.word	0x00031848
        /*019c*/ 	.short	0x0100
        /*019e*/ 	.byte	0x05
	.zero		1


	//   ....[6]....
        /*01a0*/ 	.word	0x00000390
        /*01a4*/ 	.word	0x000000ff
        /*01a8*/ 	.word	0x00031810
        /*01ac*/ 	.short	0x0100
        /*01ae*/ 	.byte	0x05
	.zero		1


	//   ....[7]....
        /*01b0*/ 	.word	0x000003a0
        /*01b4*/ 	.word	0x000000ff
        /*01b8*/ 	.word	0x00031830
        /*01bc*/ 	.short	0x0100
        /*01be*/ 	.byte	0x05
	.zero		1


	//   ....[8]....
        /*01c0*/ 	.word	0x000003b0
        /*01c4*/ 	.word	0x000000ff
        /*01c8*/ 	.word	0x00031850
        /*01cc*/ 	.short	0x0100
        /*01ce*/ 	.byte	0x05
	.zero		1


	//   ....[9]....
        /*01d0*/ 	.word	0x000003c0
        /*01d4*/ 	.word	0x000000ff
        /*01d8*/ 	.word	0x00031818
        /*01dc*/ 	.short	0x0100
        /*01de*/ 	.byte	0x05
	.zero		1


	//   ....[10]....
        /*01e0*/ 	.word	0x000003d0
        /*01e4*/ 	.word	0x000000ff
        /*01e8*/ 	.word	0x00031838
        /*01ec*/ 	.short	0x0100
        /*01ee*/ 	.byte	0x05
	.zero		1


	//   ....[11]....
        /*01f0*/ 	.word	0x000003e0
        /*01f4*/ 	.word	0x000000ff
        /*01f8*/ 	.word	0x00031858
        /*01fc*/ 	.short	0x0100
        /*01fe*/ 	.byte	0x05
	.zero		1


	//   ....[12]....
        /*0200*/ 	.word	0x000003f0
        /*0204*/ 	.word	0x000000ff
        /*0208*/ 	.word	0x00031860
        /*020c*/ 	.short	0x0100
        /*020e*/ 	.byte	0x05
	.zero		1


	//   ....[13]....
        /*0210*/ 	.word	0x00000400
        /*0214*/ 	.word	0x000000ff
        /*0218*/ 	.word	0x00031870
        /*021c*/ 	.short	0x0100
        /*021e*/ 	.byte	0x05
	.zero		1


	//   ....[14]....
        /*0220*/ 	.word	0x00000410
        /*0224*/ 	.word	0x000000ff
        /*0228*/ 	.word	0x00031868
        /*022c*/ 	.short	0x0100
        /*022e*/ 	.byte	0x05
	.zero		1


	//   ....[15]....
        /*0230*/ 	.word	0x00000420
        /*0234*/ 	.word	0x000000ff
        /*0238*/ 	.word	0x00031878
        /*023c*/ 	.short	0x0100
        /*023e*/ 	.byte	0x05
	.zero		1


	//   ....[16]....
        /*0240*/ 	.word	0x00000a20
        /*0244*/ 	.word	0x00000002
        /*0248*/ 	.word	0x00031800
        /*024c*/ 	.short	0x010a
        /*024e*/ 	.byte	0xff
	.zero		1


	//   ....[17]....
        /*0250*/ 	.word	0x00000dc0
        /*0254*/ 	.word	0x00000002
        /*0258*/ 	.word	0x00000000
        /*025c*/ 	.short	0x0101
        /*025e*/ 	.byte	0xff
	.zero		1


	//   ....[18]....
        /*0260*/ 	.word	0x000010d0
        /*0264*/ 	.word	0x00000000
        /*0268*/ 	.word	0x00031870
        /*026c*/ 	.short	0x010a
        /*026e*/ 	.byte	0x08
	.zero		1


	//   ....[19]....
        /*0270*/ 	.word	0x00001150
        /*0274*/ 	.word	0x000000ff
        /*0278*/ 	.word	0x00031840
        /*027c*/ 	.short	0x010a
        /*027e*/ 	.byte	0x0a
	.zero		1


	//   ....[20]....
        /*0280*/ 	.word	0x00001520
        /*0284*/ 	.word	0x000000ff
        /*0288*/ 	.word	0x00031840
        /*028c*/ 	.short	0x010a
        /*028e*/ 	.byte	0x0d
	.zero		1


	//   ....[21]....
        /*0290*/ 	.word	0x00001b10
        /*0294*/ 	.word	0x00000008
        /*0298*/ 	.word	0x00031820
        /*029c*/ 	.short	0x010a
        /*029e*/ 	.byte	0xff
	.zero		1


	//   ....[22]....
        /*02a0*/ 	.word	0x00001e50
        /*02a4*/ 	.word	0x00000008
        /*02a8*/ 	.word	0x00031828
        /*02ac*/ 	.short	0x010a
        /*02ae*/ 	.byte	0xff
	.zero		1


	//   ....[23]....
        /*02b0*/ 	.word	0x00001fb0
        /*02b4*/ 	.word	0x00000008
        /*02b8*/ 	.word	0x00031830
        /*02bc*/ 	.short	0x010a
        /*02be*/ 	.byte	0xff
	.zero		1


	//   ....[24]....
        /*02c0*/ 	.word	0x00002100
        /*02c4*/ 	.word	0x00000008
        /*02c8*/ 	.word	0x00031838
        /*02cc*/ 	.short	0x010a
        /*02ce*/ 	.byte	0xff
	.zero		1


	//   ....[25]....
        /*02d0*/ 	.word	0x00002690
        /*02d4*/ 	.word	0x00000002
        /*02d8*/ 	.word	0x00031860
        /*02dc*/ 	.short	0x010a
        /*02de*/ 	.byte	0xff
	.zero		1


	//   ....[26]....
        /*02e0*/ 	.word	0x000037c0
        /*02e4*/ 	.word	0x00000002
        /*02e8*/ 	.word	0x00000000
        /*02ec*/ 	.short	0x0101
        /*02ee*/ 	.byte	0xff
	.zero		1


	//   ....[27]....
        /*02f0*/ 	.word	0x00003b50
        /*02f4*/ 	.word	0x00000002
        /*02f8*/ 	.word	0x00031800
        /*02fc*/ 	.short	0x010a
        /*02fe*/ 	.byte	0xff
	.zero		1


	//   ....[28]....
        /*0300*/ 	.word	0x00003bd0
        /*0304*/ 	.word	0x00000000
        /*0308*/ 	.word	0x00031870
        /*030c*/ 	.short	0x010a
        /*030e*/ 	.byte	0xff
	.zero		1


	//   ....[29]....
        /*0310*/ 	.word	0x00003c40
        /*0314*/ 	.word	0x00000002
        /*0318*/ 	.word	0x00031840
        /*031c*/ 	.short	0x010a
        /*031e*/ 	.byte	0xff
	.zero		1


	//   ....[30]....
        /*0320*/ 	.word	0x00003cb0
        /*0324*/ 	.word	0x00000002
        /*0328*/ 	.word	0x00031840
        /*032c*/ 	.short	0x010a
        /*032e*/ 	.byte	0xff
	.zero		1


	//   ....[31]....
        /*0330*/ 	.word	0x00003d20
        /*0334*/ 	.word	0x00000008
        /*0338*/ 	.word	0x00031820
        /*033c*/ 	.short	0x010a
        /*033e*/ 	.byte	0xff
	.zero		1


	//   ....[32]....
        /*0340*/ 	.word	0x00003d90
        /*0344*/ 	.word	0x00000008
        /*0348*/ 	.word	0x00031828
        /*034c*/ 	.short	0x010a
        /*034e*/ 	.byte	0xff
	.zero		1


	//   ....[33]....
        /*0350*/ 	.word	0x00003e00
        /*0354*/ 	.word	0x00000008
        /*0358*/ 	.word	0x00031830
        /*035c*/ 	.short	0x010a
        /*035e*/ 	.byte	0xff
	.zero		1


	//   ....[34]....
        /*0360*/ 	.word	0x00003e70
        /*0364*/ 	.word	0x00000008
        /*0368*/ 	.word	0x00031838
        /*036c*/ 	.short	0x010a
        /*036e*/ 	.byte	0xff
	.zero		1


	//   ....[35]....
        /*0370*/ 	.word	0x00003ed0
        /*0374*/ 	.word	0x00000002
        /*0378*/ 	.word	0x00031860
        /*037c*/ 	.short	0x010a
        /*037e*/ 	.byte	0xff
	.zero		1


	//----- nvinfo : EIATTR_NUM_MBARRIERS
	.align		4
.L_57:
        /*0380*/ 	.byte	0x03, 0x38
        /*0382*/ 	.short	0x0010


	//----- nvinfo : EIATTR_EXIT_INSTR_OFFSETS
	.align		4
        /*0384*/ 	.byte	0x04, 0x1c
        /*0386*/ 	.short	(.L_59 - .L_58)


	//   ....[0]....
.L_58:
        /*0388*/ 	.word	0x00000830


	//   ....[1]....
        /*038c*/ 	.word	0x00000e10


	//   ....[2]....
        /*0390*/ 	.word	0x00000ef0


	//   ....[3]....
        /*0394*/ 	.word	0x00001840


	//   ....[4]....
        /*0398*/ 	.word	0x000018b0


	//   ....[5]....
        /*039c*/ 	.word	0x00002290


	//   ....[6]....
        /*03a0*/ 	.word	0x000022f0


	//   ....[7]....
        /*03a4*/ 	.word	0x00003940


	//   ....[8]....
        /*03a8*/ 	.word	0x00003b30


	//----- nvinfo : EIATTR_MAX_THREADS
	.align		4
.L_59:
        /*03ac*/ 	.byte	0x04, 0x05
        /*03ae*/ 	.short	(.L_61 - .L_60)
.L_60:
        /*03b0*/ 	.word	0x00000100
        /*03b4*/ 	.word	0x00000001
        /*03b8*/ 	.word	0x00000001


	//----- nvinfo : EIATTR_CRS_STACK_SIZE
	.align		4
.L_61:
        /*03bc*/ 	.byte	0x04, 0x1e
        /*03be*/ 	.short	(.L_63 - .L_62)
.L_62:
        /*03c0*/ 	.word	0x00000000


	//----- nvinfo : EIATTR_CBANK_PARAM_SIZE
	.align		4
.L_63:
        /*03c4*/ 	.byte	0x03, 0x19
        /*03c6*/ 	.short	0x02c0


	//----- nvinfo : EIATTR_PARAM_CBANK
	.align		4
        /*03c8*/ 	.byte	0x04, 0x0a
        /*03ca*/ 	.short	(.L_65 - .L_64)
	.align		4
.L_64:
        /*03cc*/ 	.word	index@(.nv.constant0._ZN9deep_gemm24sm100_fp8_gemm_1d1d_implILN4cute4UMMA5MajorE0ELS3_0ELj0ELj4096ELj7168ELj128ELj192ELj128ELj64ELj128ELj128ELj128ELj4ELj128ELj128ELj1ELb0ELj149ELNS_8GemmTypeE1ELb0EN7cutlass10bfloat16_tENS_16EpilogueIdentityEEEvPijjj14CUtensorMap_stS9_S9_S9_S9_)
        /*03d0*/ 	.short	0x0380
        /*03d2*/ 	.short	0x02c0


	//----- nvinfo : EIATTR_SW_WAR
	.align		4
.L_65:
        /*03d4*/ 	.byte	0x04, 0x36
        /*03d6*/ 	.short	(.L_67 - .L_66)
.L_66:
        /*03d8*/ 	.word	0x00000008
.L_67:


//--------------------- .nv.compat                --------------------------
	.section	.nv.compat,"",@"SHT_CUDA_COMPAT_INFO"
	.align	4
        /*0000*/ 	.byte	0x02, 0x02, 0x02, 0x00, 0x02, 0x05, 0x05, 0x00, 0x02, 0x03, 0x01, 0x00, 0x02, 0x06, 0x01, 0x00


//--------------------- .nv.callgraph             --------------------------
	.section	.nv.callgraph,"",@"SHT_CUDA_CALLGRAPH"
	.align	4
	.sectionentsize	8
	.align		4
        /*0000*/ 	.word	0x00000000
	.align		4
        /*0004*/ 	.word	0xffffffff
	.align		4
        /*0008*/ 	.word	0x00000000
	.align		4
        /*000c*/ 	.word	0xfffffffe
	.align		4
        /*0010*/ 	.word	0x00000000
	.align		4
        /*0014*/ 	.word	0xfffffffd
	.align		4
        /*0018*/ 	.word	0x00000000
	.align		4
        /*001c*/ 	.word	0xfffffffc


//--------------------- .nv.constant4             --------------------------
	.section	.nv.constant4,"a",@progbits
	.align	8
	.align		8
.nv.constant4:
        /*0000*/ 	.dword	_ZN47_INTERNAL_3b6a354e_9_kernel_cu_3062fad4_28922774cuda3std3__45__cpo5beginE
	.align		8
        /*0008*/ 	.dword	_ZN47_INTERNAL_3b6a354e_9_kernel_cu_3062fad4_28922774cuda3std3__45__cpo3endE
	.align		8
        /*0010*/ 	.dword	_ZN47_INTERNAL_3b6a354e_9_kernel_cu_3062fad4_28922774cuda3std3__45__cpo6cbeginE
	.align		8
        /*0018*/ 	.dword	_ZN47_INTERNAL_3b6a354e_9_kernel_cu_3062fad4_28922774cuda3std3__45__cpo4cendE
	.align		8
        /*0020*/ 	.dword	_ZN47_INTERNAL_3b6a354e_9_kernel_cu_3062fad4_28922774cuda3std3__449_GLOBAL__N__3b6a354e_9_kernel_cu_3062fad4_28922776ignoreE
	.align		8
        /*0028*/ 	.dword	_ZN47_INTERNAL_3b6a354e_9_kernel_cu_3062fad4_28922774cuda3std3__419piecewise_constructE
	.align		8
        /*0030*/ 	.dword	_ZN47_INTERNAL_3b6a354e_9_kernel_cu_3062fad4_28922774cuda3std3__48in_placeE
	.align		8
        /*0038*/ 	.dword	_ZN47_INTERNAL_3b6a354e_9_kernel_cu_3062fad4_28922774cuda3std6ranges3__45__cpo4swapE
	.align		8
        /*0040*/ 	.dword	_ZN47_INTERNAL_3b6a354e_9_kernel_cu_3062fad4_28922774cuda3std6ranges3__45__cpo9iter_moveE
	.align		8
        /*0048*/ 	.dword	_ZN47_INTERNAL_3b6a354e_9_kernel_cu_3062fad4_28922774cute7productE
	.align		8
        /*0050*/ 	.dword	_ZN47_INTERNAL_3b6a354e_9_kernel_cu_3062fad4_28922774cute1_E


//--------------------- .text._ZN9deep_gemm24sm100_fp8_gemm_1d1d_implILN4cute4UMMA5MajorE0ELS3_0ELj0ELj4096ELj7168ELj128ELj192ELj128ELj64ELj128ELj128ELj128ELj4ELj128ELj128ELj1ELb0ELj149ELNS_8GemmTypeE1ELb0EN7cutlass10bfloat16_tENS_16EpilogueIdentityEEEvPijjj14CUtensorMap_stS9_S9_S9_S9_ --------------------------
	.section	.text._ZN9deep_gemm24sm100_fp8_gemm_1d1d_implILN4cute4UMMA5MajorE0ELS3_0ELj0ELj4096ELj7168ELj128ELj192ELj128ELj64ELj128ELj128ELj128ELj4ELj128ELj128ELj1ELb0ELj149ELNS_8GemmTypeE1ELb0EN7cutlass10bfloat16_tENS_16EpilogueIdentityEEEvPijjj14CUtensorMap_stS9_S9_S9_S9_,"ax",@progbits
	.align	128
        .global         _ZN9deep_gemm24sm100_fp8_gemm_1d1d_implILN4cute4UMMA5MajorE0ELS3_0ELj0ELj4096ELj7168ELj128ELj192ELj128ELj64ELj128ELj128ELj128ELj4ELj128ELj128ELj1ELb0ELj149ELNS_8GemmTypeE1ELb0EN7cutlass10bfloat16_tENS_16EpilogueIdentityEEEvPijjj14CUtensorMap_stS9_S9_S9_S9_
        .type           _ZN9deep_gemm24sm100_fp8_gemm_1d1d_implILN4cute4UMMA5MajorE0ELS3_0ELj0ELj4096ELj7168ELj128ELj192ELj128ELj64ELj128ELj128ELj128ELj4ELj128ELj128ELj1ELb0ELj149ELNS_8GemmTypeE1ELb0EN7cutlass10bfloat16_tENS_16EpilogueIdentityEEEvPijjj14CUtensorMap_stS9_S9_S9_S9_,@function
        .size           _ZN9deep_gemm24sm100_fp8_gemm_1d1d_implILN4cute4UMMA5MajorE0ELS3_0ELj0ELj4096ELj7168ELj128ELj192ELj128ELj64ELj128ELj128ELj128ELj4ELj128ELj128ELj1ELb0ELj149ELNS_8GemmTypeE1ELb0EN7cutlass10bfloat16_tENS_16EpilogueIdentityEEEvPijjj14CUtensorMap_stS9_S9_S9_S9_,(.L_x_69 - _ZN9deep_gemm24sm100_fp8_gemm_1d1d_implILN4cute4UMMA5MajorE0ELS3_0ELj0ELj4096ELj7168ELj128ELj192ELj128ELj64ELj128ELj128ELj128ELj4ELj128ELj128ELj1ELb0ELj149ELNS_8GemmTypeE1ELb0EN7cutlass10bfloat16_tENS_16EpilogueIdentityEEEvPijjj14CUtensorMap_stS9_S9_S9_S9_)
        .other          _ZN9deep_gemm24sm100_fp8_gemm_1d1d_implILN4cute4UMMA5MajorE0ELS3_0ELj0ELj4096ELj7168ELj128ELj192ELj128ELj64ELj128ELj128ELj128ELj4ELj128ELj128ELj1ELb0ELj149ELNS_8GemmTypeE1ELb0EN7cutlass10bfloat16_tENS_16EpilogueIdentityEEEvPijjj14CUtensorMap_stS9_S9_S9_S9_,@"STO_CUDA_ENTRY STV_DEFAULT"
_ZN9deep_gemm24sm100_fp8_gemm_1d1d_implILN4cute4UMMA5MajorE0ELS3_0ELj0ELj4096ELj7168ELj128ELj192ELj128ELj64ELj128ELj128ELj128ELj4ELj128ELj128ELj1ELb0ELj149ELNS_8GemmTypeE1ELb0EN7cutlass10bfloat16_tENS_16EpilogueIdentityEEEvPijjj14CUtensorMap_stS9_S9_S9_S9_:
.text._ZN9deep_gemm24sm100_fp8_gemm_1d1d_implILN4cute4UMMA5MajorE0ELS3_0ELj0ELj4096ELj7168ELj128ELj192ELj128ELj64ELj128ELj128ELj128ELj4ELj128ELj128ELj1ELb0ELj149ELNS_8GemmTypeE1ELb0EN7cutlass10bfloat16_tENS_16EpilogueIdentityEEEvPijjj14CUtensorMap_stS9_S9_S9_S9_:
[----:B------:R-:W1:Y:S01]  /*0000*/  LDC R1, c[0x0][0x37c] ;  /* 0x0000df00ff017b82 */ /* 0x000e620000000800 */
[----:B------:R-:W2:Y:S02]  /*0010*/  S2R R0, SR_TID.X ;  /* 0x0000000000007919 */ /* 0x000ea40000002100 */
[----:B--2---:R-:W-:-:S05]  /*0020*/  SHF.R.U32.HI R0, RZ, 0x5, R0 ;  /* 0x00000005ff007819 */ /* 0x004fca0000011600 */
[----:B------:R-:W2:Y:S02]  /*0030*/  SHFL.IDX PT, R3, R0, RZ, 0x1f ;  /* 0x00001fff00037589 */ /* 0x000ea400000e0000 */
[----:B--2---:R-:W-:-:S13]  /*0040*/  ISETP.NE.AND P0, PT, R3, 0x2, PT ;  /* 0x000000020300780c */ /* 0x004fda0003f05270 */
[----:B-1----:R-:W-:Y:S05]  /*0050*/  @!P0 BRA `(.L_x_0) ;  /* 0x0000000400008947 */ /* 0x002fea0003800000 */
[----:B------:R-:W-:-:S13]  /*0060*/  ISETP.NE.AND P0, PT, R3, 0x1, PT ;  /* 0x000000010300780c */ /* 0x000fda0003f05270 */
[----:B------:R-:W-:Y:S05]  /*0070*/  @!P0 BRA `(.L_x_1) ;  /* 0x0000000000608947 */ /* 0x000fea0003800000 */
[----:B------:R-:W-:-:S13]  /*0080*/  ISETP.NE.AND P0, PT, R3, RZ, PT ;  /* 0x000000ff0300720c */ /* 0x000fda0003f05270 */
[----:B------:R-:W-:Y:S05]  /*0090*/  @P0 BRA `(.L_x_2) ;  /* 0x0000000400a80947 */ /* 0x000fea0003800000 */
[----:B------:R-:W-:Y:S01]  /*00a0*/  ELECT P0, URZ, PT ;  /* 0x0000000000ff782f */ /* 0x000fe20003800000 */
[----:B------:R-:W-:-:S12]  /*00b0*/  BSSY.RECONVERGENT B0, `(.L_x_3) ;  /* 0x0000013000007945 */ /* 0x000fd80003800200 */
[----:B------:R-:W-:Y:S05]  /*00c0*/  @!P0 BRA `(.L_x_4) ;  /* 0x0000000000448947 */ /* 0x000fea0003800000 */
[----:B------:R-:W1:Y:S02]  /*00d0*/  LDCU.64 UR4, c[0x0][0x348] ;  /* 0x00006900ff0477ac */ /* 0x000e640008000a00 */
[----:B-1----:R-:W-:Y:S02]  /*00e0*/  UIADD3 UR12, UP4, UPT, UR4, 0x40, URZ ;  /* 0x00000040040c7890 */ /* 0x002fe4000ff9e0ff */
[----:B------:R-:W-:Y:S02]  /*00f0*/  UIADD3 UR10, UP3, UPT, UR4, 0xc0, URZ ;  /* 0x000000c0040a7890 */ /* 0x000fe4000ff7e0ff */
[----:B------:R-:W-:Y:S02]  /*0100*/  UIADD3 UR8, UP2, UPT, UR4, 0x140, URZ ;  /* 0x0000014004087890 */ /* 0x000fe4000ff5e0ff */
[----:B------:R-:W-:Y:S02]  /*0110*/  UIADD3 UR6, UP1, UPT, UR4, 0x1c0, URZ ;  /* 0x000001c004067890 */ /* 0x000fe4000ff3e0ff */
[----:B------:R-:W-:-:S02]  /*0120*/  UIADD3 UR4, UP0, UPT, UR4, 0x240, URZ ;  /* 0x0000024004047890 */ /* 0x000fc4000ff1e0ff */
[----:B------:R-:W-:Y:S02]  /*0130*/  UIADD3.X UR13, UPT, UPT, URZ, UR5, URZ, UP4, !UPT ;  /* 0x00000005ff0d7290 */ /* 0x000fe4000a7fe4ff */
[----:B------:R-:W-:Y:S02]  /*0140*/  UIADD3.X UR11, UPT, UPT, URZ, UR5, URZ, UP3, !UPT ;  /* 0x00000005ff0b7290 */ /* 0x000fe40009ffe4ff */
[----:B------:R-:W-:Y:S02]  /*0150*/  UIADD3.X UR9, UPT, UPT, URZ, UR5, URZ, UP2, !UPT ;  /* 0x00000005ff097290 */ /* 0x000fe400097fe4ff */
[----:B------:R-:W-:Y:S02]  /*0160*/  UIADD3.X UR7, UPT, UPT, URZ, UR5, URZ, UP1, !UPT ;  /* 0x00000005ff077290 */ /* 0x000fe40008ffe4ff */
[----:B------:R-:W-:Y:S01]  /*0170*/  UIADD3.X UR5, UPT, UPT, URZ, UR5, URZ, UP0, !UPT ;  /* 0x00000005ff057290 */ /* 0x000fe200087fe4ff */
[----:B------:R1:W-:Y:S02]  /*0180*/  UTMACCTL.PF [UR12] ;  /* 0x000000000c0079b9 */ /* 0x0003e40008040000 */
[----:B------:R1:W-:Y:S02]  /*0190*/  UTMACCTL.PF [UR10] ;  /* 0x000000000a0079b9 */ /* 0x0003e40008040000 */
[----:B------:R1:W-:Y:S02]  /*01a0*/  UTMACCTL.PF [UR8] ;  /* 0x00000000080079b9 */ /* 0x0003e40008040000 */
[----:B------:R1:W-:Y:S02]  /*01b0*/  UTMACCTL.PF [UR6] ;  /* 0x00000000060079b9 */ /* 0x0003e40008040000 */
[----:B------:R1:W-:Y:S02]  /*01c0*/  UTMACCTL.PF [UR4] ;  /* 0x00000000040079b9 */ /* 0x0003e40008040000 */
[----:B-1----:R-:W-:Y:S01]  /*01d0*/  NOP ;  /* 0x0000000000007918 */ /* 0x002fe20000000000 */
.L_x_4:
[----:B------:R-:W-:Y:S05]  /*01e0*/  BSYNC.RECONVERGENT B0 ;  /* 0x0000000000007941 */ /* 0x000fea0003800200 */
.L_x_3:
[----:B------:R-:W-:Y:S05]  /*01f0*/  BRA `(.L_x_2) ;  /* 0x0000000400507947 */ /* 0x000fea0003800000 */
.L_x_1:
[----:B------:R-:W-:Y:S01]  /*0200*/  ELECT P0, URZ, PT ;  /* 0x0000000000ff782f */ /* 0x000fe20003800000 */
[----:B------:R-:W-:-:S12]  /*0210*/  BSSY.RECONVERGENT B0, `(.L_x_5) ;  /* 0x0000023000007945 */ /* 0x000fd80003800200 */
[----:B------:R-:W-:Y:S05]  /*0220*/  @!P0 BRA `(.L_x_6) ;  /* 0x0000000000848947 */ /* 0x000fea0003800000 */
[----:B------:R-:W1:Y:S01]  /*0230*/  S2UR UR5, SR_CgaCtaId ;  /* 0x00000000000579c3 */ /* 0x000e620000008800 */
[----:B------:R-:W-:Y:S01]  /*0240*/  UMOV UR7, 0x400 ;  /* 0x0000040000077882 */ /* 0x000fe20000000000 */
[----:B------:R-:W-:Y:S01]  /*0250*/  UMOV UR6, 0x1 ;  /* 0x0000000100067882 */ /* 0x000fe20000000000 */
[----:B------:R-:W-:Y:S02]  /*0260*/  UMOV UR4, 0x20 ;  /* 0x0000002000047882 */ /* 0x000fe40000000000 */
[----:B------:R-:W-:-:S04]  /*0270*/  UIADD3 UR8, UPT, UPT, -UR4, 0x100000, URZ ;  /* 0x0010000004087890 */ /* 0x000fc8000fffe1ff */
[----:B------:R-:W-:Y:S02]  /*0280*/  USHF.L.U32 UR9, UR8, 0xb, URZ ;  /* 0x0000000b08097899 */ /* 0x000fe400080006ff */
[----:B------:R-:W-:Y:S01]  /*0290*/  USHF.L.U32 UR8, UR8, 0x1, URZ ;  /* 0x0000000108087899 */ /* 0x000fe200080006ff */
[----:B------:R-:W-:Y:S02]  /*02a0*/  UMOV UR4, 0x80 ;  /* 0x0000008000047882 */ /* 0x000fe40000000000 */
[----:B------:R-:W-:-:S04]  /*02b0*/  UIADD3 UR10, UPT, UPT, -UR4, 0x100000, URZ ;  /* 0x00100000040a7890 */ /* 0x000fc8000fffe1ff */
[----:B------:R-:W-:Y:S02]  /*02c0*/  USHF.L.U32 UR11, UR10, 0xb, URZ ;  /* 0x0000000b0a0b7899 */ /* 0x000fe400080006ff */
[----:B------:R-:W-:Y:S02]  /*02d0*/  USHF.L.U32 UR10, UR10, 0x1, URZ ;  /* 0x000000010a0a7899 */ /* 0x000fe400080006ff */
[----:B-1----:R-:W-:Y:S02]  /*02e0*/  ULEA UR5, UR5, UR7, 0x18 ;  /* 0x0000000705057291 */ /* 0x002fe4000f8ec0ff */
[----:B------:R-:W-:-:S04]  /*02f0*/  UIADD3 UR6, UPT, UPT, -UR6, 0x100000, URZ ;  /* 0x0010000006067890 */ /* 0x000fc8000fffe1ff */
[----:B------:R-:W-:Y:S02]  /*0300*/  USHF.L.U32 UR7, UR6, 0xb, URZ ;  /* 0x0000000b06077899 */ /* 0x000fe400080006ff */
[----:B------:R-:W-:Y:S01]  /*0310*/  USHF.L.U32 UR6, UR6, 0x1, URZ ;  /* 0x0000000106067899 */ /* 0x000fe200080006ff */
[----:B------:R-:W1:Y:S11]  /*0320*/  FENCE.VIEW.ASYNC.S ;  /* 0x00000000000073c6 */ /* 0x000e760000000000 */
[----:B-1----:R1:W2:Y:S01]  /*0330*/  SYNCS.EXCH.64 URZ, [UR5+0x31800], UR6 ;  /* 0x0318000605ff75b2 */ /* 0x0022a20008000100 */
[----:B------:R1:W3:Y:S01]  /*0340*/  SYNCS.EXCH.64 URZ, [UR5+0x31820], UR6 ;  /* 0x0318200605ff75b2 */ /* 0x0002e20008000100 */
[----:B------:R1:W4:Y:S01]  /*0350*/  SYNCS.EXCH.64 URZ, [UR5+0x31840], UR8 ;  /* 0x0318400805ff75b2 */ /* 0x0003220008000100 */
[----:B------:R1:W1:Y:S01]  /*0360*/  SYNCS.EXCH.64 URZ, [UR5+0x31808], UR6 ;  /* 0x0318080605ff75b2 */ /* 0x0002620008000100 */
        /* <DEDUP_REMOVED lines=12> */
[----:B------:R-:W-:Y:S01]  /*0430*/  NOP ;  /* 0x0000000000007918 */ /* 0x000fe20000000000 */
.L_x_6:
[----:B-1----:R-:W-:Y:S05]  /*0440*/  BSYNC.RECONVERGENT B0 ;  /* 0x0000000000007941 */ /* 0x002fea0003800200 */
.L_x_5:
[----:B------:R-:W-:Y:S05]  /*0450*/  BRA `(.L_x_2) ;  /* 0x0000000000b87947 */ /* 0x000fea0003800000 */
.L_x_0:
[----:B------:R-:W1:Y:S01]  /*0460*/  S2UR UR6, SR_CgaCtaId ;  /* 0x00000000000679c3 */ /* 0x000e620000008800 */
[----:B------:R-:W-:Y:S01]  /*0470*/  NOP ;  /* 0x0000000000007918 */ /* 0x000fe20000000000 */
[----:B------:R-:W-:Y:S01]  /*0480*/  UMOV UR4, 0x40 ;  /* 0x0000004000047882 */ /* 0x000fe20000000000 */
[----:B------:R-:W-:Y:S01]  /*0490*/  UMOV UR5, 0x400 ;  /* 0x0000040000057882 */ /* 0x000fe20000000000 */
[----:B-1----:R-:W-:Y:S02]  /*04a0*/  ULEA UR4, UR6, UR4, 0x18 ;  /* 0x0000000406047291 */ /* 0x002fe4000f8ec0ff */
[----:B------:R-:W-:-:S07]  /*04b0*/  ULEA UR5, UR6, UR5, 0x18 ;  /* 0x0000000506057291 */ /* 0x000fce000f8ec0ff */
[----:B------:R-:W1:Y:S02]  /*04c0*/  LDS.U8 R0, [UR4] ;  /* 0x00000004ff007984 */ /* 0x000e640008000000 */
[----:B-1----:R-:W-:-:S13]  /*04d0*/  ISETP.NE.AND P0, PT, R0, RZ, PT ;  /* 0x000000ff0000720c */ /* 0x002fda0003f05270 */
[----:B------:R-:W-:Y:S05]  /*04e0*/  @P0 BRA `(.L_x_7) ;  /* 0x00000000007c0947 */ /* 0x000fea0003800000 */
[----:B------:R-:W-:-:S13]  /*04f0*/  ELECT P0, URZ, PT ;  /* 0x0000000000ff782f */ /* 0x000fda0003800000 */
[----:B------:R-:W-:Y:S05]  /*0500*/  @!P0 BRA `(.L_x_8) ;  /* 0x0000000000848947 */ /* 0x000fea0003800000 */
[----:B------:R-:W-:Y:S01]  /*0510*/  UMOV UR4, 0x10 ;  /* 0x0000001000047882 */ /* 0x000fe20000000000 */
[----:B------:R-:W-:-:S04]  /*0520*/  IMAD.MOV.U32 R2, RZ, RZ, 0xffff ;  /* 0x0000ffffff027424 */ /* 0x000fc800078e00ff */
[----:B------:R-:W-:Y:S04]  /*0530*/  DEPBAR.LE SB1, 0x36 ;  /* 0x00009d800000791a */ /* 0x000fe80000000000 */
[----:B------:R-:W1:Y:S02]  /*0540*/  UTCATOMSWS.FIND_AND_SET.ALIGN UP0, UR4, UR4 ;  /* 0x00000004000475e3 */ /* 0x000e640008000800 */
[----:B-1----:R-:W-:Y:S01]  /*0550*/  PLOP3.LUT P0, PT, PT, PT, UP0, 0x80, 0x8 ;  /* 0x000000000008781c */ /* 0x002fe20003f0f008 */
[----:B------:R-:W-:-:S03]  /*0560*/  IMAD.U32 R5, RZ, RZ, UR4 ;  /* 0x00000004ff057e24 */ /* 0x000fc6000f8e00ff */
[----:B------:R-:W-:-:S04]  /*0570*/  SEL R0, RZ, 0xffffffff, !P0 ;  /* 0xffffffffff007807 */ /* 0x000fc80004000000 */
[----:B------:R-:W-:Y:S01]  /*0580*/  ISETP.NE.AND P0, PT, R0, RZ, PT ;  /* 0x000000ff0000720c */ /* 0x000fe20003f05270 */
[----:B------:R-:W-:-:S12]  /*0590*/  IMAD.MOV.U32 R0, RZ, RZ, 0x1 ;  /* 0x00000001ff007424 */ /* 0x000fd800078e00ff */
[----:B------:R-:W-:Y:S05]  /*05a0*/  @P0 BRA `(.L_x_9) ;  /* 0x0000000000240947 */ /* 0x000fea0003800000 */
.L_x_10:
[----:B------:R-:W-:Y:S05]  /*05b0*/  NANOSLEEP 0x64 ;  /* 0x000000640000795d */ /* 0x000fea0003800000 */
[----:B------:R-:W-:-:S05]  /*05c0*/  UMOV UR4, 0x10 ;  /* 0x0000001000047882 */ /* 0x000fca0000000000 */
[----:B------:R-:W-:Y:S04]  /*05d0*/  DEPBAR.LE SB1, 0x36 ;  /* 0x00009d800000791a */ /* 0x000fe80000000000 */
[----:B------:R-:W1:Y:S02]  /*05e0*/  UTCATOMSWS.FIND_AND_SET.ALIGN UP0, UR4, UR4 ;  /* 0x00000004000475e3 */ /* 0x000e640008000800 */
[----:B-1----:R-:W-:Y:S01]  /*05f0*/  PLOP3.LUT P0, PT, PT, PT, UP0, 0x80, 0x8 ;  /* 0x000000000008781c */ /* 0x002fe20003f0f008 */
[----:B------:R-:W-:-:S03]  /*0600*/  IMAD.U32 R5, RZ, RZ, UR4 ;  /* 0x00000004ff057e24 */ /* 0x000fc6000f8e00ff */
[----:B------:R-:W-:-:S04]  /*0610*/  SEL R4, RZ, 0xffffffff, !P0 ;  /* 0xffffffffff047807 */ /* 0x000fc80004000000 */
[----:B------:R-:W-:-:S13]  /*0620*/  ISETP.NE.AND P0, PT, R4, RZ, PT ;  /* 0x000000ff0400720c */ /* 0x000fda0003f05270 */
[----:B------:R-:W-:Y:S05]  /*0630*/  @!P0 BRA `(.L_x_10) ;  /* 0xfffffffc00dc8947 */ /* 0x000fea000383ffff */
.L_x_9:
[C---:B------:R-:W-:Y:S01]  /*0640*/  VIADD R4, R5.reuse, 0x10 ;  /* 0x0000001005047836 */ /* 0x040fe20000000000 */
[----:B------:R-:W-:Y:S01]  /*0650*/  UMOV UR4, 0x50 ;  /* 0x0000005000047882 */ /* 0x000fe20000000000 */
[----:B------:R-:W-:Y:S01]  /*0660*/  SHF.L.U32 R2, R2, R5, RZ ;  /* 0x0000000502027219 */ /* 0x000fe200000006ff */
[----:B------:R-:W-:Y:S01]  /*0670*/  ULEA UR4, UR6, UR4, 0x18 ;  /* 0x0000000406047291 */ /* 0x000fe2000f8ec0ff */
[----:B------:R-:W-:Y:S01]  /*0680*/  IMAD.SHL.U32 R5, R5, 0x20, RZ ;  /* 0x0000002005057824 */ /* 0x000fe200078e00ff */
[----:B------:R-:W-:-:S04]  /*0690*/  SHF.L.U32 R0, R0, R4, RZ ;  /* 0x0000000400007219 */ /* 0x000fc800000006ff */
[----:B------:R-:W-:-:S05]  /*06a0*/  LOP3.LUT R0, R0, R2, RZ, 0xfc, !PT ;  /* 0x0000000200007212 */ /* 0x000fca00078efcff */
[----:B------:R1:W-:Y:S04]  /*06b0*/  ATOMS.OR RZ, [UR4], R0 ;  /* 0x00000000ffff798c */ /* 0x0003e8000b000004 */
[----:B------:R1:W-:Y:S01]  /*06c0*/  STS [UR5+0x31880], R5 ;  /* 0x03188005ff007988 */ /* 0x0003e20008000805 */
[----:B------:R-:W-:Y:S05]  /*06d0*/  BRA `(.L_x_8) ;  /* 0x0000000000107947 */ /* 0x000fea0003800000 */
.L_x_7:
[----:B------:R-:W-:Y:S02]  /*06e0*/  MOV R0, 0xffffffff ;  /* 0xffffffff00007802 */ /* 0x000fe40000000f00 */
[----:B------:R-:W-:-:S03]  /*06f0*/  MOV R4, 0x720 ;  /* 0x0000072000047802 */ /* 0x000fc60000000f00 */
[----:B------:R1:W-:Y:S04]  /*0700*/  STS [UR5+0x31880], R0 ;  /* 0x03188000ff007988 */ /* 0x0003e80008000805 */
[----:B-1----:R-:W-:Y:S05]  /*0710*/  CALL.REL.NOINC `($__internal_1_$__cuda_sm10x_tcgen05_guardrail_trap_phase_invalid_during_alloc) ;  /* 0x00000038000c7944 */ /* 0x002fea0003c00000 */
.L_x_8:
[----:B------:R-:W-:Y:S05]  /*0720*/  WARPSYNC.ALL ;  /* 0x0000000000007948 */ /* 0x000fea0003800000 */
[----:B------:R-:W-:Y:S01]  /*0730*/  NOP ;  /* 0x0000000000007918 */ /* 0x000fe20000000000 */
.L_x_2:
[----:B-1----:R-:W1:Y:S01]  /*0740*/  LDC R0, c[0x0][0x388] ;  /* 0x0000e200ff007b82 */ /* 0x002e620000000800 */
[----:B------:R-:W4:Y:S07]  /*0750*/  S2R R21, SR_LANEID ;  /* 0x0000000000157919 */ /* 0x000f2e0000000000 */
[----:B--234-:R-:W-:Y:S01]  /*0760*/  BAR.SYNC.DEFER_BLOCKING 0x0 ;  /* 0x0000000000007b1d */ /* 0x01cfe20000010000 */
[----:B------:R-:W-:Y:S02]  /*0770*/  ISETP.NE.AND P0, PT, R3, RZ, PT ;  /* 0x000000ff0300720c */ /* 0x000fe40003f05270 */
[----:B-1----:R-:W-:-:S04]  /*0780*/  IADD3 R0, PT, PT, R0, 0x7f, RZ ;  /* 0x0000007f00007810 */ /* 0x002fc80007ffe0ff */
[----:B------:R-:W-:-:S05]  /*0790*/  SHF.R.U32.HI R20, RZ, 0x7, R0 ;  /* 0x00000007ff147819 */ /* 0x000fca0000011600 */
[----:B------:R-:W-:Y:S02]  /*07a0*/  IMAD R2, R20, 0x16, RZ ;  /* 0x0000001614027824 */ /* 0x000fe400078e02ff */
[----:B------:R-:W-:Y:S05]  /*07b0*/  @!P0 BRA `(.L_x_11) ;  /* 0x00000010002c8947 */ /* 0x000fea0003800000 */
[----:B------:R-:W-:Y:S01]  /*07c0*/  ISETP.NE.AND P0, PT, R3, 0x1, PT ;  /* 0x000000010300780c */ /* 0x000fe20003f05270 */
[----:B------:R-:W1:-:S12]  /*07d0*/  S2UR UR5, SR_CgaCtaId ;  /* 0x00000000000579c3 */ /* 0x000e580000008800 */
[----:B------:R-:W-:Y:S05]  /*07e0*/  @!P0 BRA `(.L_x_12) ;  /* 0x0000000400948947 */ /* 0x000fea0003800000 */
[----:B------:R-:W-:-:S13]  /*07f0*/  ISETP.NE.AND P0, PT, R3, 0x2, PT ;  /* 0x000000020300780c */ /* 0x000fda0003f05270 */
[----:B------:R-:W-:Y:S05]  /*0800*/  @P0 BRA `(.L_x_13) ;  /* 0x0000001800b00947 */ /* 0x000fea0003800000 */
[----:B------:R-:W2:Y:S02]  /*0810*/  S2UR UR4, SR_CTAID.X ;  /* 0x00000000000479c3 */ /* 0x000ea40000002500 */
[----:B--2---:R-:W-:-:S13]  /*0820*/  ISETP.LE.U32.AND P0, PT, R2, UR4, PT ;  /* 0x0000000402007c0c */ /* 0x004fda000bf03070 */
[----:B-1----:R-:W-:Y:S05]  /*0830*/  @P0 EXIT ;  /* 0x000000000000094d */ /* 0x002fea0003800000 */
[----:B------:R-:W-:Y:S01]  /*0840*/  SHF.R.U32.HI R20, RZ, 0x3, R21 ;  /* 0x00000003ff147819 */ /* 0x000fe20000011615 */
[----:B------:R-:W-:Y:S01]  /*0850*/  ULOP3.LUT UR4, URZ, UR4, URZ, 0x33, !UPT ;  /* 0x00000004ff047292 */ /* 0x000fe2000f8e33ff */
[----:B------:R-:W-:Y:S02]  /*0860*/  HFMA2 R15, -RZ, RZ, 0, 0 ;  /* 0x00000000ff0f7431 */ /* 0x000fe400000001ff */
[----:B------:R-:W-:Y:S01]  /*0870*/  IMAD.MOV.U32 R16, RZ, RZ, RZ ;  /* 0x000000ffff107224 */ /* 0x000fe200078e00ff */
[C---:B------:R-:W-:Y:S01]  /*0880*/  LOP3.LUT R19, R20.reuse, 0x1, RZ, 0x3c, !PT ;  /* 0x0000000114137812 */ /* 0x040fe200078e3cff */
[C---:B------:R-:W-:Y:S01]  /*0890*/  IMAD.SHL.U32 R0, R20.reuse, 0x20, RZ ;  /* 0x0000002014007824 */ /* 0x040fe200078e00ff */
[----:B------:R-:W-:Y:S01]  /*08a0*/  LOP3.LUT R18, R20, 0x2, RZ, 0x3c, !PT ;  /* 0x0000000214127812 */ /* 0x000fe200078e3cff */
[----:B------:R-:W-:Y:S01]  /*08b0*/  VIADD R25, R2, UR4 ;  /* 0x0000000402197c36 */ /* 0x000fe20008000000 */
[----:B------:R-:W-:Y:S01]  /*08c0*/  LOP3.LUT R17, R20, 0x3, RZ, 0x3c, !PT ;  /* 0x0000000314117812 */ /* 0x000fe200078e3cff */
[----:B------:R-:W-:Y:S01]  /*08d0*/  IMAD R20, R21, 0x4, R20 ;  /* 0x0000000415147824 */ /* 0x000fe200078e0214 */
[C---:B------:R-:W-:Y:S01]  /*08e0*/  LOP3.LUT R23, R0.reuse, 0x20, RZ, 0x3c, !PT ;  /* 0x0000002000177812 */ /* 0x040fe200078e3cff */
[----:B------:R-:W-:Y:S01]  /*08f0*/  IMAD.HI.U32 R25, R25, -0x24149e11, RZ ;  /* 0xdbeb61ef19197827 */ /* 0x000fe200078e00ff */
[C---:B------:R-:W-:Y:S01]  /*0900*/  LOP3.LUT R22, R0.reuse, 0x40, RZ, 0x3c, !PT ;  /* 0x0000004000167812 */ /* 0x040fe200078e3cff */
[----:B------:R-:W-:Y:S01]  /*0910*/  UMOV UR5, URZ ;  /* 0x000000ff00057c82 */ /* 0x000fe20008000000 */
[C---:B------:R-:W-:Y:S01]  /*0920*/  IADD3 R24, PT, PT, R0.reuse, R21, RZ ;  /* 0x0000001500187210 */ /* 0x040fe20007ffe0ff */
[C---:B------:R-:W-:Y:S01]  /*0930*/  IMAD R19, R21.reuse, 0x4, R19 ;  /* 0x0000000415137824 */ /* 0x040fe200078e0213 */
[----:B------:R-:W-:Y:S01]  /*0940*/  LOP3.LUT R0, R0, 0x60, RZ, 0x3c, !PT ;  /* 0x0000006000007812 */ /* 0x000fe200078e3cff */
[C---:B------:R-:W-:Y:S01]  /*0950*/  IMAD R18, R21.reuse, 0x4, R18 ;  /* 0x0000000415127824 */ /* 0x040fe200078e0212 */
[----:B------:R-:W-:Y:S01]  /*0960*/  LEA R17, R21, R17, 0x2 ;  /* 0x0000001115117211 */ /* 0x000fe200078e10ff */
[----:B------:R-:W-:Y:S01]  /*0970*/  IMAD.IADD R23, R23, 0x1, R21 ;  /* 0x0000000117177824 */ /* 0x000fe200078e0215 */
[----:B------:R-:W-:Y:S01]  /*0980*/  SHF.R.U32.HI R25, RZ, 0x7, R25 ;  /* 0x00000007ff197819 */ /* 0x000fe20000011619 */
[----:B------:R-:W-:Y:S01]  /*0990*/  IMAD.IADD R22, R22, 0x1, R21 ;  /* 0x0000000116167824 */ /* 0x000fe200078e0215 */
[----:B------:R-:W-:-:S07]  /*09a0*/  IADD3 R21, PT, PT, R0, R21, RZ ;  /* 0x0000001500157210 */ /* 0x000fce0007ffe0ff */
.L_x_17:
[----:B------:R-:W1:Y:S01]  /*09b0*/  S2R R0, SR_CgaCtaId ;  /* 0x0000000000007919 */ /* 0x000e620000008800 */
[----:B------:R-:W-:Y:S01]  /*09c0*/  MOV R2, 0x400 ;  /* 0x0000040000027802 */ /* 0x000fe20000000f00 */
[----:B------:R-:W-:-:S03]  /*09d0*/  UMOV UR4, URZ ;  /* 0x000000ff00047c82 */ /* 0x000fc60008000000 */
[----:B-1----:R-:W-:-:S07]  /*09e0*/  LEA R0, R0, R2, 0x18 ;  /* 0x0000000200007211 */ /* 0x002fce00078ec0ff */
.L_x_16:
[----:B------:R-:W-:Y:S01]  /*09f0*/  LEA R2, R15, R0, 0x3 ;  /* 0x000000000f027211 */ /* 0x000fe200078e18ff */
[----:B------:R-:W-:Y:S01]  /*0a00*/  ULOP3.LUT UP0, URZ, UR4, 0x3, URZ, 0xc0, !UPT ;  /* 0x0000000304ff7892 */ /* 0x000fe2000f80c0ff */
[----:B------:R-:W-:-:S04]  /*0a10*/  SHF.L.U32 R4, R16, 0x1f, RZ ;  /* 0x0000001f10047819 */ /* 0x000fc800000006ff */
[----:B------:R-:W1:Y:S02]  /*0a20*/  SYNCS.PHASECHK.TRANS64.TRYWAIT P0, [R2+URZ+0x31800], R4 ;  /* 0x03180004020075a7 */ /* 0x000e6400080011ff */
[----:B-1----:R-:W-:Y:S05]  /*0a30*/  @!P0 BRA `(.L_x_14) ;  /* 0x0000003000408947 */ /* 0x002fea0003800000 */
.L_x_48:
[----:B------:R-:W-:Y:S05]  /*0a40*/  BRA.U UP0, `(.L_x_15) ;  /* 0x0000000100bc7547 */ /* 0x000fea000b800000 */
[C-C-:B------:R-:W-:Y:S02]  /*0a50*/  IMAD R11, R15.reuse, 0x200, R0.reuse ;  /* 0x000002000f0b7824 */ /* 0x140fe400078e0200 */
[----:B------:R-:W-:Y:S02]  /*0a60*/  IMAD R3, R15, 0x400, R0 ;  /* 0x000004000f037824 */ /* 0x000fe400078e0200 */
[--C-:B------:R-:W-:Y:S01]  /*0a70*/  IMAD R10, R24, 0x4, R11.reuse ;  /* 0x00000004180a7824 */ /* 0x100fe200078e020b */
[-C--:B------:R-:W-:Y:S01]  /*0a80*/  LEA R9, R23, R11.reuse, 0x2 ;  /* 0x0000000b17097211 */ /* 0x080fe200078e10ff */
[--C-:B------:R-:W-:Y:S01]  /*0a90*/  IMAD R7, R22, 0x4, R11.reuse ;  /* 0x0000000416077824 */ /* 0x100fe200078e020b */
[-C--:B-1----:R-:W-:Y:S01]  /*0aa0*/  LEA R5, R21, R11.reuse, 0x2 ;  /* 0x0000000b15057211 */ /* 0x082fe200078e10ff */
[----:B------:R-:W-:Y:S01]  /*0ab0*/  IMAD R4, R19, 0x4, R11 ;  /* 0x0000000413047824 */ /* 0x000fe200078e020b */
[-C--:B------:R-:W-:Y:S01]  /*0ac0*/  LEA R8, R20, R11.reuse, 0x2 ;  /* 0x0000000b14087211 */ /* 0x080fe200078e10ff */
[----:B------:R-:W1:Y:S01]  /*0ad0*/  LDS R10, [R10+0x30000] ;  /* 0x030000000a0a7984 */ /* 0x000e620000000800 */
[----:B------:R-:W-:Y:S01]  /*0ae0*/  LEA R6, R18, R11, 0x2 ;  /* 0x0000000b12067211 */ /* 0x000fe200078e10ff */
[----:B------:R-:W-:Y:S01]  /*0af0*/  IMAD R12, R23, 0x4, R3 ;  /* 0x00000004170c7824 */ /* 0x000fe200078e0203 */
[----:B------:R-:W-:Y:S01]  /*0b00*/  LEA R14, R24, R3, 0x2 ;  /* 0x00000003180e7211 */ /* 0x000fe200078e10ff */
[----:B------:R-:W2:Y:S04]  /*0b10*/  LDS R9, [R9+0x30000] ;  /* 0x0300000009097984 */ /* 0x000ea80000000800 */
[----:B------:R-:W3:Y:S04]  /*0b20*/  LDS R7, [R7+0x30000] ;  /* 0x0300000007077984 */ /* 0x000ee80000000800 */
[----:B------:R-:W4:Y:S01]  /*0b30*/  LDS R5, [R5+0x30000] ;  /* 0x0300000005057984 */ /* 0x000f220000000800 */
[----:B------:R-:W-:-:S03]  /*0b40*/  NOP ;  /* 0x0000000000007918 */ /* 0x000fc60000000000 */
[----:B-1----:R1:W-:Y:S04]  /*0b50*/  STS [R8+0x30000], R10 ;  /* 0x0300000a08007388 */ /* 0x0023e80000000800 */
[----:B--2---:R2:W-:Y:S04]  /*0b60*/  STS [R4+0x30000], R9 ;  /* 0x0300000904007388 */ /* 0x0045e80000000800 */
[----:B---3--:R3:W-:Y:S01]  /*0b70*/  STS [R6+0x30000], R7 ;  /* 0x0300000706007388 */ /* 0x0087e20000000800 */
[----:B-1----:R-:W-:Y:S01]  /*0b80*/  LEA R10, R22, R3, 0x2 ;  /* 0x00000003160a7211 */ /* 0x002fe200078e10ff */
[----:B------:R-:W-:-:S02]  /*0b90*/  IMAD R8, R21, 0x4, R3 ;  /* 0x0000000415087824 */ /* 0x000fc400078e0203 */
[----:B--2---:R-:W-:Y:S01]  /*0ba0*/  IMAD R4, R17, 0x4, R11 ;  /* 0x0000000411047824 */ /* 0x004fe200078e020b */
[----:B---3--:R-:W-:-:S04]  /*0bb0*/  LEA R6, R20, R3, 0x2 ;  /* 0x0000000314067211 */ /* 0x008fc800078e10ff */
[----:B----4-:R1:W-:Y:S04]  /*0bc0*/  STS [R4+0x30000], R5 ;  /* 0x0300000504007388 */ /* 0x0103e80000000800 */
[----:B------:R-:W2:Y:S04]  /*0bd0*/  LDS R13, [R14+0x30800] ;  /* 0x030800000e0d7984 */ /* 0x000ea80000000800 */
[----:B------:R-:W3:Y:S04]  /*0be0*/  LDS R11, [R12+0x30800] ;  /* 0x030800000c0b7984 */ /* 0x000ee80000000800 */
[----:B------:R-:W4:Y:S04]  /*0bf0*/  LDS R9, [R10+0x30800] ;  /* 0x030800000a097984 */ /* 0x000f280000000800 */
[----:B------:R-:W5:Y:S01]  /*0c00*/  LDS R7, [R8+0x30800] ;  /* 0x0308000008077984 */ /* 0x000f620000000800 */
[----:B------:R-:W-:Y:S01]  /*0c10*/  NOP ;  /* 0x0000000000007918 */ /* 0x000fe20000000000 */
[----:B-1----:R-:W-:Y:S01]  /*0c20*/  IMAD R5, R19, 0x4, R3 ;  /* 0x0000000413057824 */ /* 0x002fe200078e0203 */
[----:B------:R-:W-:-:S02]  /*0c30*/  LEA R4, R18, R3, 0x2 ;  /* 0x0000000312047211 */ /* 0x000fc400078e10ff */
[----:B------:R-:W-:Y:S01]  /*0c40*/  LEA R3, R17, R3, 0x2 ;  /* 0x0000000311037211 */ /* 0x000fe200078e10ff */
[----:B--2---:R-:W-:Y:S04]  /*0c50*/  STS [R6+0x30800], R13 ;  /* 0x0308000d06007388 */ /* 0x004fe80000000800 */
[----:B---3--:R-:W-:Y:S04]  /*0c60*/  STS [R5+0x30800], R11 ;  /* 0x0308000b05007388 */ /* 0x008fe80000000800 */
[----:B----4-:R-:W-:Y:S04]  /*0c70*/  STS [R4+0x30800], R9 ;  /* 0x0308000904007388 */ /* 0x010fe80000000800 */
[----:B-----5:R-:W-:Y:S04]  /*0c80*/  STS [R3+0x30800], R7 ;  /* 0x0308000703007388 */ /* 0x020fe80000000800 */
[----:B------:R-:W1:Y:S04]  /*0c90*/  LDS R14, [R14+0x30a00] ;  /* 0x030a00000e0e7984 */ /* 0x000e680000000800 */
[----:B------:R-:W2:Y:S04]  /*0ca0*/  LDS R12, [R12+0x30a00] ;  /* 0x030a00000c0c7984 */ /* 0x000ea80000000800 */
[----:B------:R-:W3:Y:S04]  /*0cb0*/  LDS R10, [R10+0x30a00] ;  /* 0x030a00000a0a7984 */ /* 0x000ee80000000800 */
[----:B------:R-:W4:Y:S01]  /*0cc0*/  LDS R8, [R8+0x30a00] ;  /* 0x030a000008087984 */ /* 0x000f220000000800 */
[----:B------:R-:W-:-:S03]  /*0cd0*/  NOP ;  /* 0x0000000000007918 */ /* 0x000fc60000000000 */
[----:B-1----:R1:W-:Y:S04]  /*0ce0*/  STS [R6+0x30a00], R14 ;  /* 0x030a000e06007388 */ /* 0x0023e80000000800 */
[----:B--2---:R1:W-:Y:S04]  /*0cf0*/  STS [R5+0x30a00], R12 ;  /* 0x030a000c05007388 */ /* 0x0043e80000000800 */
[----:B---3--:R1:W-:Y:S04]  /*0d00*/  STS [R4+0x30a00], R10 ;  /* 0x030a000a04007388 */ /* 0x0083e80000000800 */
[----:B----4-:R1:W-:Y:S01]  /*0d10*/  STS [R3+0x30a00], R8 ;  /* 0x030a000803007388 */ /* 0x0103e20000000800 */
[----:B------:R2:W-:Y:S06]  /*0d20*/  MEMBAR.ALL.CTA ;  /* 0x0000000000007992 */ /* 0x0005ec0000008000 */
[----:B--2---:R-:W2:Y:S02]  /*0d30*/  FENCE.VIEW.ASYNC.S ;  /* 0x00000000000073c6 */ /* 0x004ea40000000000 */
.L_x_15:
[C---:B------:R-:W-:Y:S01]  /*0d40*/  ISETP.NE.AND P0, PT, R15.reuse, 0x3, PT ;  /* 0x000000030f00780c */ /* 0x040fe20003f05270 */
[----:B------:R-:W-:Y:S01]  /*0d50*/  VIADD R15, R15, 0x1 ;  /* 0x000000010f0f7836 */ /* 0x000fe20000000000 */
[----:B------:R-:W-:Y:S01]  /*0d60*/  UIADD3 UR4, UPT, UPT, UR4, 0x1, URZ ;  /* 0x0000000104047890 */ /* 0x000fe2000fffe0ff */
[----:B-1----:R-:W-:-:S03]  /*0d70*/  VIADD R2, R2, 0x31840 ;  /* 0x0003184002027836 */ /* 0x002fc60000000000 */
[----:B------:R-:W-:Y:S01]  /*0d80*/  SEL R15, R15, RZ, P0 ;  /* 0x000000ff0f0f7207 */ /* 0x000fe20000000000 */
[----:B------:R-:W-:Y:S01]  /*0d90*/  UISETP.NE.AND UP0, UPT, UR4, 0x38, UPT ;  /* 0x000000380400788c */ /* 0x000fe2000bf05270 */
[----:B------:R-:W-:Y:S02]  /*0da0*/  PRMT R2, RZ, 0x654, R2 ;  /* 0x00000654ff027816 */ /* 0x000fe40000000002 */
[----:B------:R-:W-:Y:S02]  /*0db0*/  ISETP.NE.AND P0, PT, R15, RZ, PT ;  /* 0x000000ff0f00720c */ /* 0x000fe40003f05270 */
[----:B--2---:R1:W-:Y:S02]  /*0dc0*/  SYNCS.ARRIVE.TRANS64.RED.A1T0 RZ, [R2+URZ], RZ ;  /* 0x000000ff02ff79a7 */ /* 0x0043e400081004ff */
[----:B-1----:R-:W-:-:S04]  /*0dd0*/  SEL R2, RZ, 0x1, P0 ;  /* 0x00000001ff027807 */ /* 0x002fc80000000000 */
[----:B------:R-:W-:Y:S01]  /*0de0*/  LOP3.LUT R16, R16, R2, RZ, 0x3c, !PT ;  /* 0x0000000210107212 */ /* 0x000fe200078e3cff */
[----:B------:R-:W-:Y:S06]  /*0df0*/  BRA.U UP0, `(.L_x_16) ;  /* 0xfffffff900fc7547 */ /* 0x000fec000b83ffff */
[----:B------:R-:W-:-:S13]  /*0e00*/  ISETP.NE.AND P0, PT, R25, UR5, PT ;  /* 0x0000000519007c0c */ /* 0x000fda000bf05270 */
[----:B------:R-:W-:Y:S05]  /*0e10*/  @!P0 EXIT ;  /* 0x000000000000894d */ /* 0x000fea0003800000 */
[----:B------:R-:W-:Y:S01]  /*0e20*/  UIADD3 UR5, UPT, UPT, UR5, 0x1, URZ ;  /* 0x0000000105057890 */ /* 0x000fe2000fffe0ff */
[----:B------:R-:W-:Y:S05]  /*0e30*/  BRA `(.L_x_17) ;  /* 0xfffffff800dc7947 */ /* 0x000fea000383ffff */
.L_x_12:
[----:B-1----:R-:W-:-:S09]  /*0e40*/  UISETP.NE.AND UP0, UPT, UR5, URZ, UPT ;  /* 0x000000ff0500728c */ /* 0x002fd2000bf05270 */
[----:B------:R-:W-:Y:S05]  /*0e50*/  BRA.U UP0, `(.L_x_13) ;  /* 0x00000015001c7547 */ /* 0x000fea000b800000 */
[----:B------:R-:W1:Y:S01]  /*0e60*/  S2UR UR4, SR_CTAID.X ;  /* 0x00000000000479c3 */ /* 0x000e620000002500 */
[----:B------:R-:W-:Y:S02]  /*0e70*/  UMOV UR8, 0x400 ;  /* 0x0000040000087882 */ /* 0x000fe40000000000 */
[----:B------:R-:W-:-:S04]  /*0e80*/  ULEA UR8, UR5, UR8, 0x18 ;  /* 0x0000000805087291 */ /* 0x000fc8000f8ec0ff */
[----:B------:R-:W-:Y:S02]  /*0e90*/  UIADD3 UR5, UPT, UPT, UR8, 0x18000, URZ ;  /* 0x0001800008057890 */ /* 0x000fe4000fffe0ff */
[----:B------:R-:W-:Y:S02]  /*0ea0*/  UIADD3 UR6, UPT, UPT, UR8, 0x8000, URZ ;  /* 0x0000800008067890 */ /* 0x000fe4000fffe0ff */
[----:B------:R-:W-:Y:S02]  /*0eb0*/  USHF.R.U32.HI UR5, URZ, 0x4, UR5 ;  /* 0x00000004ff057899 */ /* 0x000fe40008011605 */
[----:B------:R-:W-:Y:S02]  /*0ec0*/  USHF.R.U32.HI UR6, URZ, 0x4, UR6 ;  /* 0x00000004ff067899 */ /* 0x000fe40008011606 */
[----:B------:R-:W-:Y:S01]  /*0ed0*/  ULOP3.LUT UR5, UR5, 0x3fc0, URZ, 0xc0, !UPT ;  /* 0x00003fc005057892 */ /* 0x000fe2000f8ec0ff */
[----:B-1----:R-:W-:-:S13]  /*0ee0*/  ISETP.LE.U32.AND P0, PT, R2, UR4, PT ;  /* 0x0000000402007c0c */ /* 0x002fda000bf03070 */
[----:B------:R-:W-:Y:S05]  /*0ef0*/  @P0 EXIT ;  /* 0x000000000000094d */ /* 0x000fea0003800000 */
[----:B------:R-:W-:Y:S01]  /*0f00*/  ULOP3.LUT UR4, URZ, UR4, URZ, 0x33, !UPT ;  /* 0x00000004ff047292 */ /* 0x000fe2000f8e33ff */
[----:B------:R-:W-:Y:S01]  /*0f10*/  IMAD.U32 R5, RZ, RZ, UR5 ;  /* 0x00000005ff057e24 */ /* 0x000fe2000f8e00ff */
[----:B------:R-:W-:Y:S01]  /*0f20*/  ULOP3.LUT UR6, UR6, 0x3fc0, URZ, 0xc0, !UPT ;  /* 0x00003fc006067892 */ /* 0x000fe2000f8ec0ff */
[C---:B------:R-:W-:Y:S01]  /*0f30*/  ISETP.GE.U32.AND P0, PT, R21.reuse, 0x4, PT ;  /* 0x000000041500780c */ /* 0x040fe20003f06070 */
[----:B------:R-:W-:Y:S01]  /*0f40*/  IMAD.MOV.U32 R4, RZ, RZ, RZ ;  /* 0x000000ffff047224 */ /* 0x000fe200078e00ff */
[----:B------:R-:W-:Y:S01]  /*0f50*/  UMOV UR17, URZ ;  /* 0x000000ff00117c82 */ /* 0x000fe20008000000 */
[----:B------:R-:W-:Y:S01]  /*0f60*/  VIADD R3, R2, UR4 ;  /* 0x0000000402037c36 */ /* 0x000fe20008000000 */
[----:B------:R-:W-:Y:S01]  /*0f70*/  UMOV UR15, URZ ;  /* 0x000000ff000f7c82 */ /* 0x000fe20008000000 */
[C---:B------:R-:W-:Y:S01]  /*0f80*/  IMAD R5, R21.reuse, 0x600, R5 ;  /* 0x0000060015057824 */ /* 0x040fe200078e0205 */
[----:B------:R-:W-:Y:S01]  /*0f90*/  LEA R6, R21, UR6, 0xa ;  /* 0x0000000615067c11 */ /* 0x000fe2000f8e50ff */
[----:B------:R-:W-:Y:S01]  /*0fa0*/  IMAD.HI.U32 R3, R3, -0x24149e11, RZ ;  /* 0xdbeb61ef03037827 */ /* 0x000fe200078e00ff */
[----:B------:R-:W-:Y:S01]  /*0fb0*/  UMOV UR6, 0x180 ;  /* 0x0000018000067882 */ /* 0x000fe20000000000 */
[----:B------:R-:W-:Y:S01]  /*0fc0*/  UMOV UR7, 0x184 ;  /* 0x0000018400077882 */ /* 0x000fe20000000000 */
[----:B------:R-:W-:Y:S01]  /*0fd0*/  SEL R6, R6, RZ, !P0 ;  /* 0x000000ff06067207 */ /* 0x000fe20004000000 */
[----:B------:R-:W-:Y:S01]  /*0fe0*/  UMOV UR4, 0x180 ;  /* 0x0000018000047882 */ /* 0x000fe20000000000 */
[----:B------:R-:W-:Y:S01]  /*0ff0*/  SEL R5, R5, RZ, !P0 ;  /* 0x000000ff05057207 */ /* 0x000fe20004000000 */
[----:B------:R-:W-:Y:S01]  /*1000*/  UMOV UR5, 0x184 ;  /* 0x0000018400057882 */ /* 0x000fe20000000000 */
[----:B------:R-:W-:-:S07]  /*1010*/  SHF.R.U32.HI R3, RZ, 0x7, R3 ;  /* 0x00000007ff037819 */ /* 0x000fce0000011603 */
.L_x_24:
[----:B------:R-:W-:Y:S02]  /*1020*/  USHF.R.U32.HI UR10, URZ, 0x1, UR17 ;  /* 0x00000001ff0a7899 */ /* 0x000fe40008011611 */
[----:B------:R-:W-:Y:S02]  /*1030*/  USHF.L.U32 UR9, UR17, 0x3, URZ ;  /* 0x0000000311097899 */ /* 0x000fe400080006ff */
[----:B------:R-:W-:Y:S02]  /*1040*/  ULOP3.LUT UR10, UR10, 0x1, URZ, 0xc, !UPT ;  /* 0x000000010a0a7892 */ /* 0x000fe4000f8e0cff */
[----:B------:R-:W-:Y:S02]  /*1050*/  ULOP3.LUT UR9, UR9, 0x8, URZ, 0xc0, !UPT ;  /* 0x0000000809097892 */ /* 0x000fe4000f8ec0ff */
[----:B------:R-:W-:Y:S02]  /*1060*/  USHF.L.U32 UR10, UR10, 0x1f, URZ ;  /* 0x0000001f0a0a7899 */ /* 0x000fe400080006ff */
[----:B------:R-:W-:-:S02]  /*1070*/  ULOP3.LUT UR12, UR17, 0x1, URZ, 0xc0, !UPT ;  /* 0x00000001110c7892 */ /* 0x000fc4000f8ec0ff */
[----:B------:R-:W-:Y:S01]  /*1080*/  MOV R0, UR9 ;  /* 0x0000000900007c02 */ /* 0x000fe20008000f00 */
[----:B------:R-:W-:Y:S01]  /*1090*/  UIADD3 UR9, UPT, UPT, UR8, UR9, URZ ;  /* 0x0000000908097290 */ /* 0x000fe2000fffe0ff */
[----:B------:R-:W-:Y:S01]  /*10a0*/  MOV R2, UR10 ;  /* 0x0000000a00027c02 */ /* 0x000fe20008000f00 */
[----:B------:R-:W-:Y:S02]  /*10b0*/  UIMAD UR12, UR12, 0xc0, URZ ;  /* 0x000000c00c0c78a4 */ /* 0x000fe4000f8e02ff */
[----:B------:R-:W-:Y:S01]  /*10c0*/  UIADD3 UR11, UPT, UPT, UR9, 0x31860, URZ ;  /* 0x00031860090b7890 */ /* 0x000fe2000fffe0ff */
[----:B------:R-:W1:Y:S02]  /*10d0*/  SYNCS.PHASECHK.TRANS64.TRYWAIT P0, [R0+UR8+0x31870], R2 ;  /* 0x03187002000075a7 */ /* 0x000e640008001108 */
[----:B-1----:R-:W-:Y:S09]  /*10e0*/  @!P0 BRA `(.L_x_18) ;  /* 0x0000002800ac8947 */ /* 0x002ff20003800000 */
.L_x_50:
[----:B------:R-:W-:Y:S01]  /*10f0*/  NOP ;  /* 0x0000000000007918 */ /* 0x000fe20000000000 */
[----:B------:R-:W-:-:S05]  /*1100*/  UMOV UR16, URZ ;  /* 0x000000ff00107c82 */ /* 0x000fca0008000000 */
.L_x_23:
[----:B------:R-:W-:Y:S01]  /*1110*/  ULEA UR10, UR15, UR8, 0x3 ;  /* 0x000000080f0a7291 */ /* 0x000fe2000f8e18ff */
[----:B-1----:R-:W-:Y:S01]  /*1120*/  SHF.L.U32 R9, R4, 0x1f, RZ ;  /* 0x0000001f04097819 */ /* 0x002fe200000006ff */
[----:B------:R-:W-:Y:S01]  /*1130*/  ULOP3.LUT UP0, UR14, UR16, 0x2, URZ, 0xc0, !UPT ;  /* 0x00000002100e7892 */ /* 0x000fe2000f80c0ff */
[----:B------:R-:W-:Y:S06]  /*1140*/  MOV R0, UR15 ;  /* 0x0000000f00007c02 */ /* 0x000fec0008000f00 */
[----:B------:R-:W1:Y:S02]  /*1150*/  SYNCS.PHASECHK.TRANS64.TRYWAIT P0, [UR10+0x31840], R9 ;  /* 0x03184009ff0075a7 */ /* 0x000e64000800110a */
[----:B-12---:R-:W-:Y:S05]  /*1160*/  @!P0 BRA `(.L_x_19) ;  /* 0x0000002800ac8947 */ /* 0x006fea0003800000 */
.L_x_52:
[----:B------:R-:W-:Y:S01]  /*1170*/  NOP ;  /* 0x0000000000007918 */ /* 0x000fe20000000000 */
[----:B------:R-:W-:Y:S05]  /*1180*/  BRA.U UP0, `(.L_x_20) ;  /* 0x0000000100487547 */ /* 0x000fea000b800000 */
[----:B------:R-:W-:Y:S02]  /*1190*/  ULEA UR22, UR15, UR8, 0x9 ;  /* 0x000000080f167291 */ /* 0x000fe4000f8e48ff */
[----:B------:R-:W-:Y:S02]  /*11a0*/  ULEA UR9, UR15, UR8, 0xa ;  /* 0x000000080f097291 */ /* 0x000fe4000f8e50ff */
[----:B------:R-:W-:Y:S02]  /*11b0*/  UIADD3 UR22, UPT, UPT, UR22, 0x30000, URZ ;  /* 0x0003000016167890 */ /* 0x000fe4000fffe0ff */
[----:B------:R-:W-:Y:S02]  /*11c0*/  UIADD3 UR13, UPT, UPT, UR9, 0x30800, URZ ;  /* 0x00030800090d7890 */ /* 0x000fe4000fffe0ff */
[----:B------:R-:W-:Y:S02]  /*11d0*/  UIADD3 UR9, UPT, UPT, UR9, 0x30a00, URZ ;  /* 0x00030a0009097890 */ /* 0x000fe4000fffe0ff */
[----:B------:R-:W-:Y:S02]  /*11e0*/  USHF.R.U32.HI UR22, URZ, 0x4, UR22 ;  /* 0x00000004ff167899 */ /* 0x000fe40008011616 */
[----:B------:R-:W-:Y:S02]  /*11f0*/  USHF.R.U32.HI UR13, URZ, 0x4, UR13 ;  /* 0x00000004ff0d7899 */ /* 0x000fe4000801160d */
[----:B------:R-:W-:Y:S02]  /*1200*/  USHF.R.U32.HI UR9, URZ, 0x4, UR9 ;  /* 0x00000004ff097899 */ /* 0x000fe40008011609 */
[----:B------:R-:W-:Y:S02]  /*1210*/  ULOP3.LUT UR18, UR22, 0x3fe0, URZ, 0xc0, !UPT ;  /* 0x00003fe016127892 */ /* 0x000fe4000f8ec0ff */
[----:B------:R-:W-:Y:S02]  /*1220*/  ULOP3.LUT UR20, UR13, 0x3fc0, URZ, 0xc0, !UPT ;  /* 0x00003fc00d147892 */ /* 0x000fe4000f8ec0ff */
[----:B------:R-:W-:Y:S01]  /*1230*/  ULOP3.LUT UR22, UR9, 0x3fe0, URZ, 0xc0, !UPT ;  /* 0x00003fe009167892 */ /* 0x000fe2000f8ec0ff */
[----:B------:R-:W-:Y:S01]  /*1240*/  UMOV UR19, 0x4008 ;  /* 0x0000400800137882 */ /* 0x000fe20000000000 */
[----:B------:R-:W-:Y:S01]  /*1250*/  UMOV UR21, 0x4008 ;  /* 0x0000400800157882 */ /* 0x000fe20000000000 */
[----:B------:R-:W-:Y:S02]  /*1260*/  UMOV UR23, 0x4008 ;  /* 0x0000400800177882 */ /* 0x000fe40000000000 */
[----:B------:R2:W-:Y:S02]  /*1270*/  UTCCP.T.S.4x32dp128bit tmem[0x180], gdesc[UR18] ;  /* 0x00018012ff0079e7 */ /* 0x0005e40009100000 */
[----:B------:R2:W-:Y:S02]  /*1280*/  UTCCP.T.S.4x32dp128bit tmem[0x184], gdesc[UR20] ;  /* 0x00018414ff0079e7 */ /* 0x0005e40009100000 */
[----:B------:R2:W-:Y:S01]  /*1290*/  UTCCP.T.S.4x32dp128bit tmem[0x188], gdesc[UR22] ;  /* 0x00018816ff0079e7 */ /* 0x0005e20009100000 */
[----:B------:R-:W-:Y:S02]  /*12a0*/  NOP ;  /* 0x0000000000007918 */ /* 0x000fe40000000000 */
.L_x_20:
[----:B------:R-:W-:Y:S01]  /*12b0*/  UISETP.NE.AND UP0, UPT, UR15, 0x3, UPT ;  /* 0x000000030f00788c */ /* 0x000fe2000bf05270 */
[----:B-1----:R-:W-:Y:S01]  /*12c0*/  SHFL.IDX PT, R2, R6, R0, 0x1f ;  /* 0x00001f0006027589 */ /* 0x002fe200000e0000 */
[----:B------:R-:W-:Y:S01]  /*12d0*/  UIADD3 UR9, UPT, UPT, UR15, 0x1, URZ ;  /* 0x000000010f097890 */ /* 0x000fe2000fffe0ff */
[----:B------:R-:W-:Y:S03]  /*12e0*/  NOP ;  /* 0x0000000000007918 */ /* 0x000fe60000000000 */
[----:B------:R-:W-:Y:S03]  /*12f0*/  USEL UR9, UR9, URZ, UP0 ;  /* 0x000000ff09097287 */ /* 0x000fe60008000000 */
[----:B------:R-:W1:Y:S01]  /*1300*/  SHFL.IDX PT, R0, R5, R0, 0x1f ;  /* 0x00001f0005007589 */ /* 0x000e6200000e0000 */
[----:B------:R-:W-:Y:S02]  /*1310*/  USHF.L.U32 UR15, UR14, 0x4, URZ ;  /* 0x000000040e0f7899 */ /* 0x000fe400080006ff */
[----:B------:R-:W-:Y:S02]  /*1320*/  ULEA UR13, UR9, UR8, 0x3 ;  /* 0x00000008090d7291 */ /* 0x000fe4000f8e18ff */
[----:B------:R-:W-:Y:S01]  /*1330*/  ULEA UR14, UR14, 0x8b0, 0xd ;  /* 0x000008b00e0e7891 */ /* 0x000fe2000f8e68ff */
[----:B------:R-:W-:Y:S01]  /*1340*/  ISETP.NE.AND P0, PT, RZ, UR9, PT ;  /* 0x00000009ff007c0c */ /* 0x000fe2000bf05270 */
[----:B------:R-:W-:Y:S02]  /*1350*/  UISETP.NE.AND UP0, UPT, UR16, URZ, UPT ;  /* 0x000000ff1000728c */ /* 0x000fe4000bf05270 */
[----:B------:R-:W-:Y:S02]  /*1360*/  UPRMT UR15, UR15, 0x5410, UR14 ;  /* 0x000054100f0f7896 */ /* 0x000fe4000800000e */
[----:B------:R-:W-:Y:S01]  /*1370*/  UIADD3 UR10, UPT, UPT, UR10, 0x31820, URZ ;  /* 0x000318200a0a7890 */ /* 0x000fe2000fffe0ff */
[----:B------:R-:W-:Y:S01]  /*1380*/  UMOV UR14, URZ ;  /* 0x000000ff000e7c82 */ /* 0x000fe20008000000 */
[----:B--2---:R-:W-:Y:S01]  /*1390*/  UMOV UR21, 0x40004040 ;  /* 0x4000404000157882 */ /* 0x004fe20000000000 */
[----:B------:R-:W-:Y:S01]  /*13a0*/  UMOV UR19, 0x40004040 ;  /* 0x4000404000137882 */ /* 0x000fe20000000000 */
[----:B------:R-:W-:Y:S01]  /*13b0*/  UMOV UR25, 0x40004040 ;  /* 0x4000404000197882 */ /* 0x000fe20000000000 */
[----:B------:R-:W-:Y:S01]  /*13c0*/  UMOV UR23, 0x40004040 ;  /* 0x4000404000177882 */ /* 0x000fe20000000000 */
[----:B------:R-:W-:Y:S01]  /*13d0*/  UMOV UR29, 0x40004040 ;  /* 0x40004040001d7882 */ /* 0x000fe20000000000 */
[----:B------:R-:W-:Y:S01]  /*13e0*/  UMOV UR27, 0x40004040 ;  /* 0x40004040001b7882 */ /* 0x000fe20000000000 */
[----:B------:R-:W-:Y:S01]  /*13f0*/  UMOV UR33, 0x40004040 ;  /* 0x4000404000217882 */ /* 0x000fe20000000000 */
[----:B------:R-:W-:Y:S01]  /*1400*/  UMOV UR31, 0x40004040 ;  /* 0x40004040001f7882 */ /* 0x000fe20000000000 */
[----:B-1----:R-:W-:Y:S02]  /*1410*/  R2UR UR18, R0 ;  /* 0x00000000001272ca */ /* 0x002fe400000e0000 */
[----:B------:R-:W-:Y:S02]  /*1420*/  R2UR UR20, R2 ;  /* 0x00000000021472ca */ /* 0x000fe400000e0000 */
[----:B------:R-:W-:Y:S04]  /*1430*/  SEL R0, RZ, 0x1, P0 ;  /* 0x00000001ff007807 */ /* 0x000fe80000000000 */
[----:B------:R-:W-:Y:S01]  /*1440*/  LOP3.LUT R4, R4, R0, RZ, 0x3c, !PT ;  /* 0x0000000004047212 */ /* 0x000fe200078e3cff */
[----:B------:R-:W-:Y:S04]  /*1450*/  IMAD.U32 R0, RZ, RZ, UR9 ;  /* 0x00000009ff007e24 */ /* 0x000fe8000f8e00ff */
[----:B------:R-:W-:Y:S01]  /*1460*/  UIADD3 UR22, UPT, UPT, UR18, 0x2, URZ ;  /* 0x0000000212167890 */ /* 0x000fe2000fffe0ff */
[----:B------:R-:W-:Y:S01]  /*1470*/  IMAD.U32 R9, R4, -0x80000000, RZ ;  /* 0x8000000004097824 */ /* 0x000fe200078e00ff */
[----:B------:R-:W-:Y:S01]  /*1480*/  UIADD3 UR24, UPT, UPT, UR20, 0x2, URZ ;  /* 0x0000000214187890 */ /* 0x000fe2000fffe0ff */
[----:B------:R1:W-:Y:S01]  /*1490*/  UTCQMMA gdesc[UR20], gdesc[UR18], tmem[UR12], tmem[UR14], idesc[UR15], tmem[UR6], UP0 ;  /* 0x00060e1214007dea */ /* 0x0003e2000800030c */
[----:B------:R-:W-:Y:S02]  /*14a0*/  UIADD3 UR28, UPT, UPT, UR20, 0x4, URZ ;  /* 0x00000004141c7890 */ /* 0x000fe4000fffe0ff */
[----:B------:R-:W-:Y:S02]  /*14b0*/  UIADD3 UR26, UPT, UPT, UR18, 0x4, URZ ;  /* 0x00000004121a7890 */ /* 0x000fe4000fffe0ff */
[----:B------:R-:W-:Y:S02]  /*14c0*/  UIADD3 UR32, UPT, UPT, UR20, 0x6, URZ ;  /* 0x0000000614207890 */ /* 0x000fe4000fffe0ff */
[----:B------:R-:W-:Y:S01]  /*14d0*/  UIADD3 UR30, UPT, UPT, UR18, 0x6, URZ ;  /* 0x00000006121e7890 */ /* 0x000fe2000fffe0ff */
[----:B------:R1:W-:Y:S04]  /*14e0*/  UTCQMMA gdesc[UR24], gdesc[UR22], tmem[UR12], tmem[UR14], idesc[UR15], tmem[UR6], UPT ;  /* 0x00060e1618007dea */ /* 0x0003e8000b80030c */
[----:B------:R1:W-:Y:S04]  /*14f0*/  UTCQMMA gdesc[UR28], gdesc[UR26], tmem[UR12], tmem[UR14], idesc[UR15], tmem[UR6], UPT ;  /* 0x00060e1a1c007dea */ /* 0x0003e8000b80030c */
[----:B------:R1:W-:Y:S01]  /*1500*/  UTCQMMA gdesc[UR32], gdesc[UR30], tmem[UR12], tmem[UR14], idesc[UR15], tmem[UR6], UPT ;  /* 0x00060e1e20007dea */ /* 0x0003e2000b80030c */
[----:B------:R1:W-:Y:S01]  /*1510*/  UTCBAR [UR10], URZ ;  /* 0x000000ff0a0073e9 */ /* 0x0003e200080000ff */
[----:B------:R-:W2:Y:S02]  /*1520*/  SYNCS.PHASECHK.TRANS64.TRYWAIT P0, [UR13+0x31840], R9 ;  /* 0x03184009ff0075a7 */ /* 0x000ea4000800110d */
[----:B-12---:R-:W-:Y:S05]  /*1530*/  @!P0 BRA `(.L_x_21) ;  /* 0x0000002400d48947 */ /* 0x006fea0003800000 */
.L_x_54:
[----:B------:R-:W-:Y:S01]  /*1540*/  UIADD3 UR10, UPT, UPT, UR16, 0x1, URZ ;  /* 0x00000001100a7890 */ /* 0x000fe2000fffe0ff */
[----:B-1----:R-:W1:Y:S01]  /*1550*/  SHFL.IDX PT, R2, R6, R0, 0x1f ;  /* 0x00001f0006027589 */ /* 0x002e6200000e0000 */
[----:B------:R-:W-:Y:S02]  /*1560*/  UIADD3 UR13, UPT, UPT, UR13, 0x31820, URZ ;  /* 0x000318200d0d7890 */ /* 0x000fe4000fffe0ff */
[----:B------:R-:W-:Y:S05]  /*1570*/  USHF.L.U32 UR14, UR10, 0xd, URZ ;  /* 0x0000000d0a0e7899 */ /* 0x000fea00080006ff */
[----:B------:R-:W2:Y:S01]  /*1580*/  SHFL.IDX PT, R0, R5, R0, 0x1f ;  /* 0x00001f0005007589 */ /* 0x000ea200000e0000 */
[----:B------:R-:W-:Y:S01]  /*1590*/  USHF.L.U32 UR15, UR10, 0x4, URZ ;  /* 0x000000040a0f7899 */ /* 0x000fe200080006ff */
[----:B------:R-:W-:Y:S01]  /*15a0*/  NOP ;  /* 0x0000000000007918 */ /* 0x000fe20000000000 */
[----:B------:R-:W-:Y:S01]  /*15b0*/  ULOP3.LUT UR14, UR14, 0x6000, URZ, 0xc0, !UPT ;  /* 0x000060000e0e7892 */ /* 0x000fe2000f8ec0ff */
[----:B------:R-:W-:Y:S01]  /*15c0*/  NOP ;  /* 0x0000000000007918 */ /* 0x000fe20000000000 */
[----:B------:R-:W-:Y:S02]  /*15d0*/  ULOP3.LUT UR15, UR15, 0x30, URZ, 0xc0, !UPT ;  /* 0x000000300f0f7892 */ /* 0x000fe4000f8ec0ff */
[----:B------:R-:W-:Y:S02]  /*15e0*/  ULOP3.LUT UR14, UR14, 0x8b0, URZ, 0xfc, !UPT ;  /* 0x000008b00e0e7892 */ /* 0x000fe4000f8efcff */
[----:B------:R-:W-:Y:S02]  /*15f0*/  UISETP.NE.AND UP0, UPT, UR10, 0x37, UPT ;  /* 0x000000370a00788c */ /* 0x000fe4000bf05270 */
[----:B------:R-:W-:Y:S01]  /*1600*/  UPRMT UR15, UR15, 0x5410, UR14 ;  /* 0x000054100f0f7896 */ /* 0x000fe2000800000e */
[----:B------:R-:W-:Y:S02]  /*1610*/  UMOV UR21, 0x40004040 ;  /* 0x4000404000157882 */ /* 0x000fe40000000000 */
[----:B------:R-:W-:Y:S01]  /*1620*/  UMOV UR14, URZ ;  /* 0x000000ff000e7c82 */ /* 0x000fe20008000000 */
[----:B------:R-:W-:Y:S01]  /*1630*/  UMOV UR19, 0x40004040 ;  /* 0x4000404000137882 */ /* 0x000fe20000000000 */
[----:B------:R-:W-:Y:S01]  /*1640*/  UMOV UR25, 0x40004040 ;  /* 0x4000404000197882 */ /* 0x000fe20000000000 */
[----:B------:R-:W-:Y:S01]  /*1650*/  UMOV UR23, 0x40004040 ;  /* 0x4000404000177882 */ /* 0x000fe20000000000 */
[----:B------:R-:W-:Y:S01]  /*1660*/  UMOV UR29, 0x40004040 ;  /* 0x40004040001d7882 */ /* 0x000fe20000000000 */
[----:B-1----:R-:W-:Y:S01]  /*1670*/  R2UR UR20, R2 ;  /* 0x00000000021472ca */ /* 0x002fe200000e0000 */
[----:B------:R-:W-:Y:S01]  /*1680*/  UMOV UR27, 0x40004040 ;  /* 0x40004040001b7882 */ /* 0x000fe20000000000 */
[----:B--2---:R-:W-:Y:S01]  /*1690*/  R2UR UR18, R0 ;  /* 0x00000000001272ca */ /* 0x004fe200000e0000 */
[----:B------:R-:W-:Y:S01]  /*16a0*/  UMOV UR33, 0x40004040 ;  /* 0x4000404000217882 */ /* 0x000fe20000000000 */
[----:B------:R-:W-:Y:S09]  /*16b0*/  UMOV UR31, 0x40004040 ;  /* 0x40004040001f7882 */ /* 0x000ff20000000000 */
[----:B------:R-:W-:Y:S02]  /*16c0*/  UIADD3 UR24, UPT, UPT, UR20, 0x2, URZ ;  /* 0x0000000214187890 */ /* 0x000fe4000fffe0ff */
[----:B------:R-:W-:Y:S01]  /*16d0*/  UIADD3 UR22, UPT, UPT, UR18, 0x2, URZ ;  /* 0x0000000212167890 */ /* 0x000fe2000fffe0ff */
[----:B------:R1:W-:Y:S01]  /*16e0*/  UTCQMMA gdesc[UR20], gdesc[UR18], tmem[UR12], tmem[UR14], idesc[UR15], tmem[UR4], UPT ;  /* 0x00040e1214007dea */ /* 0x0003e2000b80030c */
        /* <DEDUP_REMOVED lines=8> */
[----:B------:R-:W-:Y:S05]  /*1770*/  BRA.U UP0, `(.L_x_22) ;  /* 0x0000000100087547 */ /* 0x000fea000b800000 */
[----:B------:R2:W-:Y:S01]  /*1780*/  UTCBAR [UR11], URZ ;  /* 0x000000ff0b0073e9 */ /* 0x0005e200080000ff */
[----:B------:R-:W-:Y:S01]  /*1790*/  NOP ;  /* 0x0000000000007918 */ /* 0x000fe20000000000 */
.L_x_22:
[----:B------:R-:W-:Y:S02]  /*17a0*/  UISETP.NE.AND UP0, UPT, UR9, 0x3, UPT ;  /* 0x000000030900788c */ /* 0x000fe4000bf05270 */
[----:B------:R-:W-:Y:S02]  /*17b0*/  UIADD3 UR9, UPT, UPT, UR9, 0x1, URZ ;  /* 0x0000000109097890 */ /* 0x000fe4000fffe0ff */
[----:B------:R-:W-:Y:S02]  /*17c0*/  UIADD3 UR16, UPT, UPT, UR16, 0x2, URZ ;  /* 0x0000000210107890 */ /* 0x000fe4000fffe0ff */
[----:B-1----:R-:W-:Y:S02]  /*17d0*/  USEL UR15, UR9, URZ, UP0 ;  /* 0x000000ff090f7287 */ /* 0x002fe40008000000 */
[----:B------:R-:W-:Y:S04]  /*17e0*/  UISETP.NE.AND UP0, UPT, UR16, 0x38, UPT ;  /* 0x000000381000788c */ /* 0x000fe8000bf05270 */
[----:B------:R-:W-:Y:S04]  /*17f0*/  ISETP.NE.AND P0, PT, RZ, UR15, PT ;  /* 0x0000000fff007c0c */ /* 0x000fe8000bf05270 */
[----:B------:R-:W-:Y:S04]  /*1800*/  SEL R0, RZ, 0x1, P0 ;  /* 0x00000001ff007807 */ /* 0x000fe80000000000 */
[----:B------:R-:W-:Y:S01]  /*1810*/  LOP3.LUT R4, R4, R0, RZ, 0x3c, !PT ;  /* 0x0000000004047212 */ /* 0x000fe200078e3cff */
[----:B------:R-:W-:Y:S06]  /*1820*/  BRA.U UP0, `(.L_x_23) ;  /* 0xfffffff900387547 */ /* 0x000fec000b83ffff */
[----:B------:R-:W-:-:S13]  /*1830*/  ISETP.NE.AND P0, PT, R3, UR17, PT ;  /* 0x0000001103007c0c */ /* 0x000fda000bf05270 */
[----:B--2---:R-:W-:Y:S05]  /*1840*/  @!P0 EXIT ;  /* 0x000000000000894d */ /* 0x004fea0003800000 */
[----:B------:R-:W-:Y:S01]  /*1850*/  UIADD3 UR17, UPT, UPT, UR17, 0x1, URZ ;  /* 0x0000000111117890 */ /* 0x000fe2000fffe0ff */
[----:B------:R-:W-:Y:S11]  /*1860*/  BRA `(.L_x_24) ;  /* 0xfffffff400ec7947 */ /* 0x000ff6000383ffff */
.L_x_11:
[----:B------:R-:W-:-:S13]  /*1870*/  ELECT P0, URZ, PT ;  /* 0x0000000000ff782f */ /* 0x000fda0003800000 */
[----:B------:R-:W-:Y:S05]  /*1880*/  @!P0 BRA `(.L_x_13) ;  /* 0x0000000800908947 */ /* 0x000fea0003800000 */
[----:B------:R-:W1:Y:S02]  /*1890*/  S2R R11, SR_CTAID.X ;  /* 0x00000000000b7919 */ /* 0x000e640000002500 */
[----:B-1----:R-:W-:-:S13]  /*18a0*/  ISETP.GE.U32.AND P0, PT, R11, R2, PT ;  /* 0x000000020b00720c */ /* 0x002fda0003f06070 */
[----:B------:R-:W-:Y:S05]  /*18b0*/  @P0 EXIT ;  /* 0x000000000000094d */ /* 0x000fea0003800000 */
[----:B------:R-:W1:Y:S01]  /*18c0*/  LDC.64 R14, c[0x0][0x348] ;  /* 0x0000d200ff0e7b82 */ /* 0x000e620000000a00 */
[----:B------:R-:W-:Y:S02]  /*18d0*/  LOP3.LUT R0, RZ, R11, RZ, 0x33, !PT ;  /* 0x0000000bff007212 */ /* 0x000fe400078e33ff */
[----:B------:R-:W-:-:S03]  /*18e0*/  CS2R R12, SRZ ;  /* 0x00000000000c7805 */ /* 0x000fc6000001ff00 */
[----:B------:R-:W-:Y:S02]  /*18f0*/  IMAD.IADD R0, R2, 0x1, R0 ;  /* 0x0000000102007824 */ /* 0x000fe400078e0200 */
[----:B------:R-:W2:Y:S02]  /*1900*/  LDC.64 R6, c[0x0][0x358] ;  /* 0x0000d600ff067b82 */ /* 0x000ea40000000a00 */
[----:B------:R-:W-:-:S04]  /*1910*/  IMAD.HI.U32 R10, R0, -0x24149e11, RZ ;  /* 0xdbeb61ef000a7827 */ /* 0x000fc800078e00ff */
[----:B------:R-:W-:Y:S01]  /*1920*/  IMAD.MOV.U32 R0, RZ, RZ, R11 ;  /* 0x000000ffff007224 */ /* 0x000fe200078e000b */
[----:B------:R-:W-:-:S07]  /*1930*/  SHF.R.U32.HI R10, RZ, 0x7, R10 ;  /* 0x00000007ff0a7819 */ /* 0x000fce000001160a */
.L_x_30:
[----:B------:R-:W-:Y:S01]  /*1940*/  IMAD.HI.U32 R3, R0, -0x45d1745d, RZ ;  /* 0xba2e8ba300037827 */ /* 0x000fe200078e00ff */
[----:B------:R-:W-:-:S04]  /*1950*/  MOV R2, 0x19c0 ;  /* 0x000019c000027802 */ /* 0x000fc80000000f00 */
[----:B------:R-:W-:-:S05]  /*1960*/  SHF.R.U32.HI R3, RZ, 0x8, R3 ;  /* 0x00000008ff037819 */ /* 0x000fca0000011603 */
[C---:B------:R-:W-:Y:S02]  /*1970*/  IMAD R9, R3.reuse, -0x10, R20 ;  /* 0xfffffff003097824 */ /* 0x040fe400078e0214 */
[----:B------:R-:W-:-:S03]  /*1980*/  IMAD R0, R3, -0x160, R0 ;  /* 0xfffffea003007824 */ /* 0x000fc600078e0200 */
[----:B------:R-:W-:Y:S02]  /*1990*/  VIMNMX.U32 R9, PT, PT, R9, 0x10, PT ;  /* 0x0000001009097848 */ /* 0x000fe40003fe0000 */
[----:B-1----:R-:W-:Y:S02]  /*19a0*/  LOP3.LUT R5, R0, 0xffff, RZ, 0xc0, !PT ;  /* 0x0000ffff00057812 */ /* 0x002fe400078ec0ff */
[----:B-12---:R-:W-:Y:S05]  /*19b0*/  CALL.REL.NOINC `($__internal_3_$__cuda_sm20_div_u16) ;  /* 0x00000024007c7944 */ /* 0x006fea0003c00000 */
[----:B------:R-:W-:Y:S01]  /*19c0*/  PRMT R9, R9, 0x9910, RZ ;  /* 0x0000991009097816 */ /* 0x000fe200000000ff */
[----:B------:R-:W1:Y:S01]  /*19d0*/  S2R R8, SR_CgaCtaId ;  /* 0x0000000000087919 */ /* 0x000e620000008800 */
[----:B------:R-:W-:Y:S01]  /*19e0*/  PRMT R2, R40, 0x9910, RZ ;  /* 0x0000991028027816 */ /* 0x000fe200000000ff */
[----:B------:R-:W2:Y:S01]  /*19f0*/  LDC.64 R4, c[0x0][0x380] ;  /* 0x0000e000ff047b82 */ /* 0x000ea20000000a00 */
[----:B------:R-:W-:-:S03]  /*1a00*/  HFMA2 R16, -RZ, RZ, 0, 1.52587890625e-05 ;  /* 0x00000100ff107431 */ /* 0x000fc600000001ff */
[----:B------:R-:W-:Y:S01]  /*1a10*/  IMAD R2, R9, R2, RZ ;  /* 0x0000000209027224 */ /* 0x000fe200078e02ff */
[----:B------:R-:W-:-:S03]  /*1a20*/  LOP3.LUT R9, R40, 0xffff, RZ, 0xc0, !PT ;  /* 0x0000ffff28097812 */ /* 0x000fc600078ec0ff */
[----:B------:R-:W-:Y:S02]  /*1a30*/  IMAD.MOV R2, RZ, RZ, -R2 ;  /* 0x000000ffff027224 */ /* 0x000fe400078e0a02 */
[----:B------:R-:W-:-:S03]  /*1a40*/  IMAD R9, R9, 0xc0, RZ ;  /* 0x000000c009097824 */ /* 0x000fc600078e02ff */
[----:B------:R-:W-:-:S05]  /*1a50*/  PRMT R2, R2, 0x7710, RZ ;  /* 0x0000771002027816 */ /* 0x000fca00000000ff */
[----:B------:R-:W-:Y:S01]  /*1a60*/  IMAD.IADD R2, R0, 0x1, R2 ;  /* 0x0000000100027824 */ /* 0x000fe200078e0202 */
[----:B------:R-:W-:-:S04]  /*1a70*/  MOV R0, 0x400 ;  /* 0x0000040000007802 */ /* 0x000fc80000000f00 */
[----:B------:R-:W-:-:S05]  /*1a80*/  LOP3.LUT R2, R2, 0xffff, RZ, 0xc0, !PT ;  /* 0x0000ffff02027812 */ /* 0x000fca00078ec0ff */
[----:B------:R-:W-:Y:S01]  /*1a90*/  IMAD R2, R3, 0x10, R2 ;  /* 0x0000001003027824 */ /* 0x000fe200078e0202 */
[----:B-1----:R-:W-:Y:S01]  /*1aa0*/  LEA R8, R8, R0, 0x18 ;  /* 0x0000000008087211 */ /* 0x002fe200078ec0ff */
[----:B------:R-:W-:-:S03]  /*1ab0*/  IMAD.MOV.U32 R0, RZ, RZ, RZ ;  /* 0x000000ffff007224 */ /* 0x000fc600078e00ff */
[----:B------:R-:W-:-:S05]  /*1ac0*/  SHF.L.U32 R2, R2, 0x7, RZ ;  /* 0x0000000702027819 */ /* 0x000fca00000006ff */
[----:B--2---:R-:W-:-:S07]  /*1ad0*/  IMAD.WIDE.U32 R4, R2, 0x4, R4 ;  /* 0x0000000402047825 */ /* 0x004fce00078e0004 */
.L_x_29:
[----:B------:R-:W-:Y:S01]  /*1ae0*/  LOP3.LUT R12, R12, 0x1, RZ, 0x3c, !PT ;  /* 0x000000010c0c7812 */ /* 0x000fe200078e3cff */
[----:B------:R-:W-:Y:S05]  /*1af0*/  YIELD ;  /* 0x0000000000007946 */ /* 0x000fea0003800000 */
[----:B------:R-:W-:Y:S04]  /*1b00*/  SHF.L.U32 R3, R12, 0x1f, RZ ;  /* 0x0000001f0c037819 */ /* 0x000fe800000006ff */
[----:B-1----:R-:W1:Y:S02]  /*1b10*/  SYNCS.PHASECHK.TRANS64.TRYWAIT P0, [R8+URZ+0x31820], R3 ;  /* 0x03182003080075a7 */ /* 0x002e6400080011ff */
[----:B-12---:R-:W-:Y:S05]  /*1b20*/  @!P0 BRA `(.L_x_25) ;  /* 0x0000002000748947 */ /* 0x006fea0003800000 */
.L_x_56:
[----:B------:R-:W2:Y:S01]  /*1b30*/  LDCU.64 UR24, c[0x0][0x348] ;  /* 0x00006900ff1877ac */ /* 0x000ea20008000a00 */
[----:B------:R-:W-:Y:S01]  /*1b40*/  R2UR UR4, R6 ;  /* 0x00000000060472ca */ /* 0x000fe200000e0000 */
[----:B------:R-:W-:Y:S01]  /*1b50*/  IMAD.MOV.U32 R17, RZ, RZ, 0xa500 ;  /* 0x0000a500ff117424 */ /* 0x000fe200078e00ff */
[----:B------:R-:W-:Y:S01]  /*1b60*/  R2UR UR5, R7 ;  /* 0x00000000070572ca */ /* 0x000fe200000e0000 */
[----:B------:R-:W-:Y:S01]  /*1b70*/  UMOV UR6, 0x0 ;  /* 0x0000000000067882 */ /* 0x000fe20000000000 */
[----:B------:R-:W-:Y:S01]  /*1b80*/  R2UR UR19, R2 ;  /* 0x00000000021372ca */ /* 0x000fe200000e0000 */
[----:B------:R-:W-:Y:S01]  /*1b90*/  UMOV UR7, 0x10000000 ;  /* 0x1000000000077882 */ /* 0x000fe20000000000 */
[----:B------:R-:W-:Y:S02]  /*1ba0*/  R2UR UR15, R0 ;  /* 0x00000000000f72ca */ /* 0x000fe400000e0000 */
[----:B------:R-:W-:Y:S02]  /*1bb0*/  R2UR UR22, R9 ;  /* 0x00000000091672ca */ /* 0x000fe400000e0000 */
[C---:B------:R-:W-:Y:S02]  /*1bc0*/  IADD3 R22, P0, PT, R14.reuse, 0xc0, RZ ;  /* 0x000000c00e167810 */ /* 0x040fe40007f1e0ff */
[----:B------:R-:W-:Y:S02]  /*1bd0*/  IADD3 R24, P1, PT, R14, 0x40, RZ ;  /* 0x000000400e187810 */ /* 0x000fe40007f3e0ff */
[----:B------:R-:W-:Y:S01]  /*1be0*/  R2UR UR26, R22 ;  /* 0x00000000161a72ca */ /* 0x000fe200000e0000 */
[----:B------:R-:W3:Y:S01]  /*1bf0*/  LDG.E.CONSTANT R3, desc[UR4][R4.64] ;  /* 0x0000000404037981 */ /* 0x000ee2000c1e9900 */
[----:B------:R-:W-:Y:S01]  /*1c00*/  R2UR UR9, R8 ;  /* 0x00000000080972ca */ /* 0x000fe200000e0000 */
[--C-:B------:R-:W-:Y:S01]  /*1c10*/  IMAD.X R23, RZ, RZ, R15.reuse, P0 ;  /* 0x000000ffff177224 */ /* 0x100fe200000e060f */
[----:B------:R-:W-:Y:S01]  /*1c20*/  R2UR UR18, R16 ;  /* 0x00000000101272ca */ /* 0x000fe200000e0000 */
[----:B------:R-:W-:Y:S01]  /*1c30*/  IMAD.X R25, RZ, RZ, R15, P1 ;  /* 0x000000ffff197224 */ /* 0x000fe200008e060f */
[----:B------:R-:W-:Y:S01]  /*1c40*/  R2UR UR30, R24 ;  /* 0x00000000181e72ca */ /* 0x000fe200000e0000 */
[----:B------:R-:W-:Y:S01]  /*1c50*/  UMOV UR14, UR19 ;  /* 0x00000013000e7c82 */ /* 0x000fe20008000000 */
[----:B------:R-:W-:Y:S02]  /*1c60*/  R2UR UR27, R23 ;  /* 0x00000000171b72ca */ /* 0x000fe400000e0000 */
[----:B------:R-:W-:Y:S05]  /*1c70*/  R2UR UR31, R25 ;  /* 0x00000000191f72ca */ /* 0x000fea00000e0000 */
[----:B------:R-:W-:Y:S02]  /*1c80*/  UIADD3 UR17, UPT, UPT, UR9, 0x31800, URZ ;  /* 0x0003180009117890 */ /* 0x000fe4000fffe0ff */
[----:B------:R-:W-:Y:S02]  /*1c90*/  UIADD3 UR18, UPT, UPT, UR18, -0x100, URZ ;  /* 0xffffff0012127890 */ /* 0x000fe4000fffe0ff */
[----:B------:R-:W-:Y:S02]  /*1ca0*/  UIADD3 UR16, UPT, UPT, UR9, 0x8000, URZ ;  /* 0x0000800009107890 */ /* 0x000fe4000fffe0ff */
[----:B------:R-:W-:Y:S02]  /*1cb0*/  UIADD3 UR8, UPT, UPT, UR9, 0x18000, URZ ;  /* 0x0001800009087890 */ /* 0x000fe4000fffe0ff */
[----:B------:R-:W-:Y:S02]  /*1cc0*/  UIADD3 UR12, UPT, UPT, UR9, 0x30000, URZ ;  /* 0x00030000090c7890 */ /* 0x000fe4000fffe0ff */
[----:B------:R-:W-:Y:S01]  /*1cd0*/  UIADD3 UR20, UPT, UPT, UR9, 0x30800, URZ ;  /* 0x0003080009147890 */ /* 0x000fe2000fffe0ff */
[----:B------:R-:W-:Y:S02]  /*1ce0*/  UMOV UR10, UR18 ;  /* 0x00000012000a7c82 */ /* 0x000fe40008000000 */
[----:B------:R4:W-:Y:S01]  /*1cf0*/  UTMALDG.2D [UR16], [UR30], desc[UR6] ;  /* 0x000006101e0075b4 */ /* 0x0009e20008009000 */
[----:B------:R-:W-:Y:S01]  /*1d00*/  UMOV UR9, UR17 ;  /* 0x0000001100097c82 */ /* 0x000fe20008000000 */
[----:B------:R-:W-:Y:S01]  /*1d10*/  UMOV UR13, UR17 ;  /* 0x00000011000d7c82 */ /* 0x000fe20008000000 */
[----:B------:R-:W-:Y:S01]  /*1d20*/  UMOV UR21, UR17 ;  /* 0x0000001100157c82 */ /* 0x000fe20008000000 */
[C---:B-1-3--:R-:W-:Y:S01]  /*1d30*/  IMAD.SHL.U32 R19, R3.reuse, 0x1000, RZ ;  /* 0x0000100003137824 */ /* 0x04afe200078e00ff */
[C---:B------:R-:W-:Y:S01]  /*1d40*/  ISETP.GT.AND P0, PT, R3.reuse, RZ, PT ;  /* 0x000000ff0300720c */ /* 0x040fe20003f04270 */
[----:B--2---:R-:W-:Y:S01]  /*1d50*/  UIADD3 UR28, UP2, UPT, UR24, 0x140, URZ ;  /* 0x00000140181c7890 */ /* 0x004fe2000ff5e0ff */
[----:B------:R-:W-:Y:S01]  /*1d60*/  R2UR UR4, R3 ;  /* 0x00000000030472ca */ /* 0x000fe200000e0000 */
[----:B------:R-:W-:Y:S01]  /*1d70*/  UIADD3 UR24, UP1, UPT, UR24, 0x1c0, URZ ;  /* 0x000001c018187890 */ /* 0x000fe2000ff3e0ff */
[----:B------:R-:W-:Y:S01]  /*1d80*/  SEL R19, R19, RZ, P0 ;  /* 0x000000ff13137207 */ /* 0x000fe20000000000 */
[----:B------:R-:W-:Y:S01]  /*1d90*/  UIADD3.X UR29, UPT, UPT, URZ, UR25, URZ, UP2, !UPT ;  /* 0x00000019ff1d7290 */ /* 0x000fe200097fe4ff */
[----:B------:R-:W-:Y:S01]  /*1da0*/  IMAD.U32 R3, R12, -0x80000000, RZ ;  /* 0x800000000c037824 */ /* 0x000fe200078e00ff */
[----:B------:R-:W-:Y:S02]  /*1db0*/  UIADD3.X UR25, UPT, UPT, URZ, UR25, URZ, UP1, !UPT ;  /* 0x00000019ff197290 */ /* 0x000fe40008ffe4ff */
[----:B------:R-:W-:Y:S05]  /*1dc0*/  IMAD.IADD R19, R9, 0x1, R19 ;  /* 0x0000000109137824 */ /* 0x000fea00078e0213 */
[----:B------:R-:W-:Y:S01]  /*1dd0*/  R2UR UR11, R19 ;  /* 0x00000000130b72ca */ /* 0x000fe200000e0000 */
[----:B------:R-:W-:Y:S04]  /*1de0*/  UISETP.LT.AND UP0, UPT, URZ, UR4, UPT ;  /* 0x00000004ff00728c */ /* 0x000fe8000bf01270 */
[----:B------:R-:W-:Y:S04]  /*1df0*/  USEL UR4, URZ, UR4, !UP0 ;  /* 0x00000004ff047287 */ /* 0x000fe8000c000000 */
[----:B------:R-:W-:Y:S04]  /*1e00*/  UIMAD UR23, UR4, 0xe, UR15 ;  /* 0x0000000e041778a4 */ /* 0x000fe8000f8e020f */
[----:B------:R4:W-:Y:S01]  /*1e10*/  UTMALDG.2D [UR8], [UR26], desc[UR6] ;  /* 0x000006081a0075b4 */ /* 0x0009e20008009000 */
[----:B------:R4:W-:Y:S04]  /*1e20*/  UTMALDG.2D [UR12], [UR28], desc[UR6] ;  /* 0x0000060c1c0075b4 */ /* 0x0009e80008009000 */
[----:B------:R4:W-:Y:S01]  /*1e30*/  UTMALDG.2D [UR20], [UR24], desc[UR6] ;  /* 0x00000614180075b4 */ /* 0x0009e20008009000 */
[----:B------:R4:W-:Y:S01]  /*1e40*/  SYNCS.ARRIVE.TRANS64 RZ, [R8+URZ+0x31800], R17 ;  /* 0x0318001108ff79a7 */ /* 0x0009e200080000ff */
[----:B------:R-:W1:Y:S02]  /*1e50*/  SYNCS.PHASECHK.TRANS64.TRYWAIT P0, [R8+URZ+0x31828], R3 ;  /* 0x03182803080075a7 */ /* 0x000e6400080011ff */
[----:B-1--4-:R-:W-:Y:S05]  /*1e60*/  @!P0 BRA `(.L_x_26) ;  /* 0x0000001c00c08947 */ /* 0x012fea0003800000 */
.L_x_58:
[----:B------:R-:W-:Y:S01]  /*1e70*/  R2UR UR4, R8 ;  /* 0x00000000080472ca */ /* 0x000fe200000e0000 */
[----:B------:R-:W-:Y:S01]  /*1e80*/  UMOV UR14, 0x0 ;  /* 0x00000000000e7882 */ /* 0x000fe20000000000 */
[----:B------:R-:W-:Y:S01]  /*1e90*/  R2UR UR10, R16 ;  /* 0x00000000100a72ca */ /* 0x000fe200000e0000 */
[----:B------:R-:W-:Y:S01]  /*1ea0*/  UMOV UR15, 0x10000000 ;  /* 0x10000000000f7882 */ /* 0x000fe20000000000 */
[----:B------:R-:W-:Y:S01]  /*1eb0*/  R2UR UR16, R24 ;  /* 0x00000000181072ca */ /* 0x000fe200000e0000 */
[----:B------:R-:W-:Y:S01]  /*1ec0*/  IMAD.MOV.U32 R18, RZ, RZ, 0xa000 ;  /* 0x0000a000ff127424 */ /* 0x000fe200078e00ff */
[----:B------:R-:W-:Y:S02]  /*1ed0*/  R2UR UR17, R25 ;  /* 0x00000000191172ca */ /* 0x000fe400000e0000 */
[----:B------:R-:W-:Y:S02]  /*1ee0*/  R2UR UR11, R2 ;  /* 0x00000000020b72ca */ /* 0x000fe400000e0000 */
[----:B------:R-:W-:Y:S02]  /*1ef0*/  R2UR UR12, R22 ;  /* 0x00000000160c72ca */ /* 0x000fe400000e0000 */
[----:B------:R-:W-:Y:S01]  /*1f00*/  R2UR UR13, R23 ;  /* 0x00000000170d72ca */ /* 0x000fe200000e0000 */
[----:B------:R-:W-:Y:S01]  /*1f10*/  UIADD3 UR9, UPT, UPT, UR4, 0x31808, URZ ;  /* 0x0003180804097890 */ /* 0x000fe2000fffe0ff */
[----:B------:R-:W-:Y:S01]  /*1f20*/  R2UR UR7, R19 ;  /* 0x00000000130772ca */ /* 0x000fe200000e0000 */
[----:B------:R-:W-:Y:S02]  /*1f30*/  UIADD3 UR10, UPT, UPT, UR10, -0x80, URZ ;  /* 0xffffff800a0a7890 */ /* 0x000fe4000fffe0ff */
[----:B------:R-:W-:Y:S02]  /*1f40*/  UIADD3 UR8, UPT, UPT, UR4, 0xc000, URZ ;  /* 0x0000c00004087890 */ /* 0x000fe4000fffe0ff */
[----:B------:R-:W-:Y:S01]  /*1f50*/  UIADD3 UR4, UPT, UPT, UR4, 0x1e000, URZ ;  /* 0x0001e00004047890 */ /* 0x000fe2000fffe0ff */
[----:B------:R-:W-:Y:S02]  /*1f60*/  UMOV UR5, UR9 ;  /* 0x0000000900057c82 */ /* 0x000fe40008000000 */
[----:B------:R-:W-:Y:S04]  /*1f70*/  UMOV UR6, UR10 ;  /* 0x0000000a00067c82 */ /* 0x000fe80008000000 */
[----:B------:R2:W-:Y:S02]  /*1f80*/  UTMALDG.2D [UR8], [UR16], desc[UR14] ;  /* 0x00000e08100075b4 */ /* 0x0005e40008009000 */
[----:B------:R2:W-:Y:S01]  /*1f90*/  UTMALDG.2D [UR4], [UR12], desc[UR14] ;  /* 0x00000e040c0075b4 */ /* 0x0005e20008009000 */
[----:B------:R2:W-:Y:S01]  /*1fa0*/  SYNCS.ARRIVE.TRANS64 RZ, [R8+URZ+0x31808], R18 ;  /* 0x0318081208ff79a7 */ /* 0x0005e200080000ff */
[----:B------:R-:W3:Y:S02]  /*1fb0*/  SYNCS.PHASECHK.TRANS64.TRYWAIT P0, [R8+URZ+0x31830], R3 ;  /* 0x03183003080075a7 */ /* 0x000ee400080011ff */
[----:B--23--:R-:W-:Y:S05]  /*1fc0*/  @!P0 BRA `(.L_x_27) ;  /* 0x0000001c00848947 */ /* 0x00cfea0003800000 */
.L_x_60:
[----:B------:R-:W-:Y:S01]  /*1fd0*/  R2UR UR4, R8 ;  /* 0x00000000080472ca */ /* 0x000fe200000e0000 */
[----:B------:R-:W-:Y:S01]  /*1fe0*/  UMOV UR14, 0x0 ;  /* 0x00000000000e7882 */ /* 0x000fe20000000000 */
[----:B------:R-:W-:Y:S01]  /*1ff0*/  R2UR UR10, R16 ;  /* 0x00000000100a72ca */ /* 0x000fe200000e0000 */
[----:B------:R-:W-:Y:S01]  /*2000*/  UMOV UR15, 0x10000000 ;  /* 0x10000000000f7882 */ /* 0x000fe20000000000 */
[----:B------:R-:W-:Y:S01]  /*2010*/  R2UR UR16, R24 ;  /* 0x00000000181072ca */ /* 0x000fe200000e0000 */
[----:B------:R-:W-:Y:S01]  /*2020*/  VIADD R17, R16, 0x80 ;  /* 0x0000008010117836 */ /* 0x000fe20000000000 */
[----:B------:R-:W-:Y:S02]  /*2030*/  R2UR UR17, R25 ;  /* 0x00000000191172ca */ /* 0x000fe400000e0000 */
[----:B------:R-:W-:Y:S02]  /*2040*/  R2UR UR11, R2 ;  /* 0x00000000020b72ca */ /* 0x000fe400000e0000 */
[----:B------:R-:W-:Y:S02]  /*2050*/  R2UR UR12, R22 ;  /* 0x00000000160c72ca */ /* 0x000fe400000e0000 */
[----:B------:R-:W-:Y:S01]  /*2060*/  R2UR UR13, R23 ;  /* 0x00000000170d72ca */ /* 0x000fe200000e0000 */
[----:B------:R-:W-:Y:S01]  /*2070*/  UIADD3 UR9, UPT, UPT, UR4, 0x31810, URZ ;  /* 0x0003181004097890 */ /* 0x000fe2000fffe0ff */
[----:B------:R-:W-:Y:S01]  /*2080*/  R2UR UR7, R19 ;  /* 0x00000000130772ca */ /* 0x000fe200000e0000 */
[----:B------:R-:W-:Y:S02]  /*2090*/  UIADD3 UR8, UPT, UPT, UR4, 0x10000, URZ ;  /* 0x0001000004087890 */ /* 0x000fe4000fffe0ff */
[----:B------:R-:W-:Y:S01]  /*20a0*/  UIADD3 UR4, UPT, UPT, UR4, 0x24000, URZ ;  /* 0x0002400004047890 */ /* 0x000fe2000fffe0ff */
[----:B------:R-:W-:Y:S02]  /*20b0*/  UMOV UR6, UR10 ;  /* 0x0000000a00067c82 */ /* 0x000fe40008000000 */
[----:B------:R-:W-:Y:S04]  /*20c0*/  UMOV UR5, UR9 ;  /* 0x0000000900057c82 */ /* 0x000fe80008000000 */
[----:B------:R2:W-:Y:S03]  /*20d0*/  UTMALDG.2D [UR8], [UR16], desc[UR14] ;  /* 0x00000e08100075b4 */ /* 0x0005e60008009000 */
[----:B------:R2:W-:Y:S01]  /*20e0*/  UTMALDG.2D [UR4], [UR12], desc[UR14] ;  /* 0x00000e040c0075b4 */ /* 0x0005e20008009000 */
[----:B------:R2:W-:Y:S01]  /*20f0*/  SYNCS.ARRIVE.TRANS64 RZ, [R8+URZ+0x31810], R18 ;  /* 0x0318101208ff79a7 */ /* 0x0005e200080000ff */
[----:B------:R-:W3:Y:S02]  /*2100*/  SYNCS.PHASECHK.TRANS64.TRYWAIT P0, [R8+URZ+0x31838], R3 ;  /* 0x03183803080075a7 */ /* 0x000ee400080011ff */
[----:B--23--:R-:W-:Y:S05]  /*2110*/  @!P0 BRA `(.L_x_28) ;  /* 0x0000001c004c8947 */ /* 0x00cfea0003800000 */
.L_x_62:
[----:B------:R-:W-:Y:S01]  /*2120*/  R2UR UR4, R8 ;  /* 0x00000000080472ca */ /* 0x000fe200000e0000 */
[----:B------:R-:W-:Y:S01]  /*2130*/  UMOV UR14, 0x0 ;  /* 0x00000000000e7882 */ /* 0x000fe20000000000 */
[----:B------:R-:W-:Y:S01]  /*2140*/  R2UR UR16, R24 ;  /* 0x00000000181072ca */ /* 0x000fe200000e0000 */
[----:B------:R-:W-:Y:S01]  /*2150*/  UMOV UR15, 0x10000000 ;  /* 0x10000000000f7882 */ /* 0x000fe20000000000 */
[----:B------:R-:W-:Y:S01]  /*2160*/  R2UR UR17, R25 ;  /* 0x00000000191172ca */ /* 0x000fe200000e0000 */
[----:B------:R-:W-:Y:S01]  /*2170*/  VIADD R16, R16, 0x200 ;  /* 0x0000020010107836 */ /* 0x000fe20000000000 */
[----:B------:R-:W-:Y:S01]  /*2180*/  R2UR UR10, R17 ;  /* 0x00000000110a72ca */ /* 0x000fe200000e0000 */
[----:B------:R-:W-:Y:S01]  /*2190*/  VIADD R0, R0, 0x1 ;  /* 0x0000000100007836 */ /* 0x000fe20000000000 */
[----:B------:R-:W-:Y:S02]  /*21a0*/  R2UR UR11, R2 ;  /* 0x00000000020b72ca */ /* 0x000fe400000e0000 */
[----:B------:R-:W-:Y:S02]  /*21b0*/  R2UR UR12, R22 ;  /* 0x00000000160c72ca */ /* 0x000fe400000e0000 */
[----:B------:R-:W-:Y:S01]  /*21c0*/  R2UR UR13, R23 ;  /* 0x00000000170d72ca */ /* 0x000fe200000e0000 */
[----:B------:R-:W-:Y:S01]  /*21d0*/  UIADD3 UR9, UPT, UPT, UR4, 0x31818, URZ ;  /* 0x0003181804097890 */ /* 0x000fe2000fffe0ff */
[----:B------:R-:W-:Y:S01]  /*21e0*/  R2UR UR7, R19 ;  /* 0x00000000130772ca */ /* 0x000fe200000e0000 */
[----:B------:R-:W-:Y:S01]  /*21f0*/  UIADD3 UR8, UPT, UPT, UR4, 0x14000, URZ ;  /* 0x0001400004087890 */ /* 0x000fe2000fffe0ff */
[----:B------:R-:W-:Y:S01]  /*2200*/  ISETP.NE.AND P0, PT, R16, 0x1d00, PT ;  /* 0x00001d001000780c */ /* 0x000fe20003f05270 */
[----:B------:R-:W-:Y:S02]  /*2210*/  UIADD3 UR4, UPT, UPT, UR4, 0x2a000, URZ ;  /* 0x0002a00004047890 */ /* 0x000fe4000fffe0ff */
[----:B------:R-:W-:Y:S01]  /*2220*/  UMOV UR6, UR10 ;  /* 0x0000000a00067c82 */ /* 0x000fe20008000000 */
[----:B------:R-:W-:Y:S04]  /*2230*/  UMOV UR5, UR9 ;  /* 0x0000000900057c82 */ /* 0x000fe80008000000 */
[----:B------:R2:W-:Y:S03]  /*2240*/  UTMALDG.2D [UR8], [UR16], desc[UR14] ;  /* 0x00000e08100075b4 */ /* 0x0005e60008009000 */
[----:B------:R2:W-:Y:S01]  /*2250*/  UTMALDG.2D [UR4], [UR12], desc[UR14] ;  /* 0x00000e040c0075b4 */ /* 0x0005e20008009000 */
[----:B------:R2:W-:Y:S01]  /*2260*/  SYNCS.ARRIVE.TRANS64 RZ, [R8+URZ+0x31818], R18 ;  /* 0x0318181208ff79a7 */ /* 0x0005e200080000ff */
[----:B------:R-:W-:Y:S05]  /*2270*/  @P0 BRA `(.L_x_29) ;  /* 0xfffffff800180947 */ /* 0x000fea000383ffff */
[----:B------:R-:W-:-:S13]  /*2280*/  ISETP.NE.AND P0, PT, R13, R10, PT ;  /* 0x0000000a0d00720c */ /* 0x000fda0003f05270 */
[----:B--2---:R-:W-:Y:S05]  /*2290*/  @!P0 EXIT ;  /* 0x000000000000894d */ /* 0x004fea0003800000 */
[----:B------:R-:W-:-:S05]  /*22a0*/  IADD3 R13, PT, PT, R13, 0x1, RZ ;  /* 0x000000010d0d7810 */ /* 0x000fca0007ffe0ff */
[----:B------:R-:W-:Y:S01]  /*22b0*/  IMAD R0, R13, 0x95, R11 ;  /* 0x000000950d007824 */ /* 0x000fe200078e020b */
[----:B------:R-:W-:Y:S06]  /*22c0*/  BRA `(.L_x_30) ;  /* 0xfffffff4009c7947 */ /* 0x000fec000383ffff */
.L_x_13:
[----:B------:R-:W-:-:S04]  /*22d0*/  LOP3.LUT R0, R3, 0xfffffffc, RZ, 0xc0, !PT ;  /* 0xfffffffc03007812 */ /* 0x000fc800078ec0ff */
[----:B------:R-:W-:-:S13]  /*22e0*/  ISETP.NE.AND P0, PT, R0, 0x4, PT ;  /* 0x000000040000780c */ /* 0x000fda0003f05270 */
[----:B-1----:R-:W-:Y:S05]  /*22f0*/  @P0 EXIT ;  /* 0x000000000000094d */ /* 0x002fea0003800000 */
[----:B------:R-:W1:Y:S01]  /*2300*/  S2R R0, SR_CgaCtaId ;  /* 0x0000000000007919 */ /* 0x000e620000008800 */
[----:B------:R-:W-:-:S04]  /*2310*/  MOV R4, 0x400 ;  /* 0x0000040000047802 */ /* 0x000fc80000000f00 */
[----:B-1----:R-:W-:-:S05]  /*2320*/  LEA R0, R0, R4, 0x18 ;  /* 0x0000000400007211 */ /* 0x002fca00078ec0ff */
[----:B------:R-:W1:Y:S02]  /*2330*/  LDS R4, [R0+0x31880] ;  /* 0x0318800000047984 */ /* 0x000e640000000800 */
[----:B-1----:R-:W-:-:S13]  /*2340*/  ISETP.NE.AND P0, PT, R4, RZ, PT ;  /* 0x000000ff0400720c */ /* 0x002fda0003f05270 */
[----:B------:R-:W-:Y:S05]  /*2350*/  @!P0 BRA `(.L_x_31) ;  /* 0x0000000000048947 */ /* 0x000fea0003800000 */
[----:B------:R-:W-:Y:S05]  /*2360*/  BPT.TRAP 0x1 ;  /* 0x000000040000795c */ /* 0x000fea0000300000 */
.L_x_31:
[----:B------:R-:W1:Y:S01]  /*2370*/  S2UR UR4, SR_CTAID.X ;  /* 0x00000000000479c3 */ /* 0x000e620000002500 */
[----:B------:R-:W-:Y:S02]  /*2380*/  IADD3 R3, PT, PT, R3, -0x4, RZ ;  /* 0xfffffffc03037810 */ /* 0x000fe40007ffe0ff */
[----:B-1----:R-:W-:-:S13]  /*2390*/  ISETP.LE.U32.AND P0, PT, R2, UR4, PT ;  /* 0x0000000402007c0c */ /* 0x002fda000bf03070 */
[----:B------:R-:W-:Y:S05]  /*23a0*/  @P0 BRA `(.L_x_32) ;  /* 0x0000001400600947 */ /* 0x000fea0003800000 */
[----:B------:R-:W-:Y:S02]  /*23b0*/  IMAD.U32 R34, RZ, RZ, UR4 ;  /* 0x00000004ff227e24 */ /* 0x000fe4000f8e00ff */
[----:B------:R-:W-:Y:S02]  /*23c0*/  IMAD.SHL.U32 R32, R21, 0x10, RZ ;  /* 0x0000001015207824 */ /* 0x000fe400078e00ff */
[----:B------:R-:W-:Y:S01]  /*23d0*/  IMAD R33, R3, 0x20, R21 ;  /* 0x0000002003217824 */ /* 0x000fe200078e0215 */
[----:B------:R-:W-:Y:S01]  /*23e0*/  LOP3.LUT R23, RZ, R34, RZ, 0x33, !PT ;  /* 0x00000022ff177212 */ /* 0x000fe200078e33ff */
[----:B------:R-:W-:Y:S01]  /*23f0*/  IMAD.MOV.U32 R22, RZ, RZ, RZ ;  /* 0x000000ffff167224 */ /* 0x000fe200078e00ff */
[----:B------:R-:W-:Y:S01]  /*2400*/  LOP3.LUT R32, R32, 0x70, RZ, 0xc0, !PT ;  /* 0x0000007020207812 */ /* 0x000fe200078ec0ff */
[----:B------:R-:W-:Y:S01]  /*2410*/  IMAD.MOV.U32 R21, RZ, RZ, -0x1 ;  /* 0xffffffffff157424 */ /* 0x000fe200078e00ff */
[----:B------:R-:W-:Y:S01]  /*2420*/  PRMT R24, R34, 0x7610, R24 ;  /* 0x0000761022187816 */ /* 0x000fe20000000018 */
[----:B------:R-:W-:Y:S01]  /*2430*/  IMAD.IADD R23, R2, 0x1, R23 ;  /* 0x0000000102177824 */ /* 0x000fe200078e0217 */
[C---:B------:R-:W-:Y:S01]  /*2440*/  LOP3.LUT R31, R32.reuse, 0x10, RZ, 0x3c, !PT ;  /* 0x00000010201f7812 */ /* 0x040fe200078e3cff */
[----:B------:R-:W-:Y:S01]  /*2450*/  IMAD.SHL.U32 R33, R33, 0x80, RZ ;  /* 0x0000008021217824 */ /* 0x000fe200078e00ff */
[C---:B------:R-:W-:Y:S01]  /*2460*/  LOP3.LUT R30, R32.reuse, 0x20, RZ, 0x3c, !PT ;  /* 0x00000020201e7812 */ /* 0x040fe200078e3cff */
[----:B------:R-:W-:Y:S01]  /*2470*/  IMAD.HI.U32 R23, R23, -0x24149e11, RZ ;  /* 0xdbeb61ef17177827 */ /* 0x000fe200078e00ff */
[----:B------:R-:W-:-:S02]  /*2480*/  LOP3.LUT R29, R32, 0x30, RZ, 0x3c, !PT ;  /* 0x00000030201d7812 */ /* 0x000fc400078e3cff */
[C---:B------:R-:W-:Y:S02]  /*2490*/  LOP3.LUT R28, R32.reuse, 0x40, RZ, 0x3c, !PT ;  /* 0x00000040201c7812 */ /* 0x040fe400078e3cff */
[----:B------:R-:W-:Y:S02]  /*24a0*/  SHF.R.U32.HI R23, RZ, 0x7, R23 ;  /* 0x00000007ff177819 */ /* 0x000fe40000011617 */
[C---:B------:R-:W-:Y:S02]  /*24b0*/  LOP3.LUT R27, R32.reuse, 0x50, RZ, 0x3c, !PT ;  /* 0x00000050201b7812 */ /* 0x040fe400078e3cff */
[C---:B------:R-:W-:Y:S01]  /*24c0*/  LOP3.LUT R26, R32.reuse, 0x60, RZ, 0x3c, !PT ;  /* 0x00000060201a7812 */ /* 0x040fe200078e3cff */
[----:B------:R-:W-:Y:S01]  /*24d0*/  IMAD.MOV R23, RZ, RZ, -R23 ;  /* 0x000000ffff177224 */ /* 0x000fe200078e0a17 */
[----:B------:R-:W-:-:S07]  /*24e0*/  LOP3.LUT R25, R32, 0x70, RZ, 0x3c, !PT ;  /* 0x0000007020197812 */ /* 0x000fce00078e3cff */
.L_x_43:
[----:B------:R-:W-:Y:S01]  /*24f0*/  IMAD.HI.U32 R41, R34, -0x45d1745d, RZ ;  /* 0xba2e8ba322297827 */ /* 0x000fe200078e00ff */
[----:B------:R-:W-:Y:S05]  /*2500*/  YIELD ;  /* 0x0000000000007946 */ /* 0x000fea0003800000 */
[----:B------:R-:W-:Y:S01]  /*2510*/  SHF.R.U32.HI R41, RZ, 0x8, R41 ;  /* 0x00000008ff297819 */ /* 0x000fe20000011629 */
[----:B------:R-:W-:Y:S01]  /*2520*/  VIADD R23, R23, 0x1 ;  /* 0x0000000117177836 */ /* 0x000fe20000000000 */
[----:B------:R-:W-:Y:S01]  /*2530*/  ISETP.NE.AND P2, PT, R3, RZ, PT ;  /* 0x000000ff0300720c */ /* 0x000fe20003f45270 */
[----:B------:R-:W-:Y:S01]  /*2540*/  VIADD R21, R21, 0x1 ;  /* 0x0000000115157836 */ /* 0x000fe20000000000 */
[C---:B-1----:R-:W-:Y:S01]  /*2550*/  PRMT R2, R41.reuse, 0x9910, RZ ;  /* 0x0000991029027816 */ /* 0x042fe200000000ff */
[----:B------:R-:W-:Y:S01]  /*2560*/  IMAD R44, R41, -0x10, R20 ;  /* 0xfffffff0292c7824 */ /* 0x000fe200078e0214 */
[----:B------:R-:W-:-:S03]  /*2570*/  ISETP.NE.AND P0, PT, R23, 0x1, PT ;  /* 0x000000011700780c */ /* 0x000fc60003f05270 */
[----:B------:R-:W-:Y:S01]  /*2580*/  IMAD R2, R2, 0x160, RZ ;  /* 0x0000016002027824 */ /* 0x000fe200078e02ff */
[----:B------:R-:W-:-:S03]  /*2590*/  VIMNMX.U32 R44, PT, PT, R44, 0x10, PT ;  /* 0x000000102c2c7848 */ /* 0x000fc60003fe0000 */
[----:B------:R-:W-:Y:S01]  /*25a0*/  IMAD.MOV R43, RZ, RZ, -R2 ;  /* 0x000000ffff2b7224 */ /* 0x000fe200078e0a02 */
[----:B------:R-:W-:Y:S01]  /*25b0*/  MOV R2, 0x2610 ;  /* 0x0000261000027802 */ /* 0x000fe20000000f00 */
[----:B------:R-:W-:-:S03]  /*25c0*/  IMAD.MOV.U32 R9, RZ, RZ, R44 ;  /* 0x000000ffff097224 */ /* 0x000fc600078e002c */
[----:B------:R-:W-:-:S05]  /*25d0*/  PRMT R43, R43, 0x7710, RZ ;  /* 0x000077102b2b7816 */ /* 0x000fca00000000ff */
[----:B------:R-:W-:-:S05]  /*25e0*/  IMAD.IADD R43, R43, 0x1, R24 ;  /* 0x000000012b2b7824 */ /* 0x000fca00078e0218 */
[----:B------:R-:W-:Y:S02]  /*25f0*/  LOP3.LUT R5, R43, 0xffff, RZ, 0xc0, !PT ;  /* 0x0000ffff2b057812 */ /* 0x000fe400078ec0ff */
[----:B------:R-:W-:Y:S05]  /*2600*/  CALL.REL.NOINC `($__internal_3_$__cuda_sm20_div_u16) ;  /* 0x0000001800687944 */ /* 0x000fea0003c00000 */
[C---:B------:R-:W-:Y:S01]  /*2610*/  IMAD.SHL.U32 R2, R21.reuse, 0x8, RZ ;  /* 0x0000000815027824 */ /* 0x040fe200078e00ff */
[----:B------:R-:W-:Y:S02]  /*2620*/  SHF.R.U32.HI R4, RZ, 0x1, R21 ;  /* 0x00000001ff047819 */ /* 0x000fe40000011615 */
[----:B------:R-:W-:Y:S02]  /*2630*/  LOP3.LUT R35, R21, 0x1, RZ, 0xc0, !PT ;  /* 0x0000000115237812 */ /* 0x000fe400078ec0ff */
[----:B------:R-:W-:Y:S02]  /*2640*/  LOP3.LUT R2, R2, 0x8, RZ, 0xc0, !PT ;  /* 0x0000000802027812 */ /* 0x000fe400078ec0ff */
[----:B------:R-:W-:Y:S01]  /*2650*/  LOP3.LUT R4, R4, 0x1, RZ, 0xc0, !PT ;  /* 0x0000000104047812 */ /* 0x000fe200078ec0ff */
[----:B------:R-:W-:Y:S02]  /*2660*/  IMAD R35, R35, 0xc0, RZ ;  /* 0x000000c023237824 */ /* 0x000fe400078e02ff */
[----:B------:R-:W-:-:S02]  /*2670*/  IMAD.IADD R2, R0, 0x1, R2 ;  /* 0x0000000100027824 */ /* 0x000fc400078e0202 */
[----:B------:R-:W-:-:S04]  /*2680*/  IMAD.U32 R4, R4, -0x80000000, RZ ;  /* 0x8000000004047824 */ /* 0x000fc800078e00ff */
[----:B------:R-:W1:Y:S02]  /*2690*/  SYNCS.PHASECHK.TRANS64.TRYWAIT P1, [R2+URZ+0x31860], R4 ;  /* 0x03186004020075a7 */ /* 0x000e6400080211ff */
[----:B-1----:R-:W-:Y:S05]  /*26a0*/  @!P1 BRA `(.L_x_33) ;  /* 0x0000001800049947 */ /* 0x002fea0003800000 */
.L_x_64:
[----:B------:R-:W-:Y:S01]  /*26b0*/  NOP ;  /* 0x0000000000007918 */ /* 0x000fe20000000000 */
[----:B------:R-:W-:Y:S05]  /*26c0*/  @P2 BRA `(.L_x_34) ;  /* 0x0000000000042947 */ /* 0x000fea0003800000 */
[----:B------:R-:W-:-:S04]  /*26d0*/  DEPBAR.LE SB0, 0x1 ;  /* 0x000080400000791a */ /* 0x000fc80000000000 */
.L_x_34:
[----:B------:R-:W-:Y:S05]  /*26e0*/  WARPSYNC.ALL ;  /* 0x0000000000007948 */ /* 0x000fea0003800000 */
[----:B------:R-:W-:Y:S01]  /*26f0*/  NOP ;  /* 0x0000000000007918 */ /* 0x000fe20000000000 */
[----:B------:R-:W-:Y:S01]  /*2700*/  BAR.SYNC.DEFER_BLOCKING 0x8, 0x80 ;  /* 0x0202000000007b1d */ /* 0x000fe20000010000 */
[C---:B------:R-:W-:Y:S01]  /*2710*/  R2UR UR5, R35.reuse ;  /* 0x00000000230572ca */ /* 0x040fe200000e0000 */
[----:B------:R-:W-:Y:S01]  /*2720*/  IMAD R42, R22, 0x4000, R33 ;  /* 0x00004000162a7824 */ /* 0x000fe200078e0221 */
[----:B------:R-:W-:Y:S02]  /*2730*/  R2UR UR4, R35 ;  /* 0x00000000230472ca */ /* 0x000fe400000e0000 */
[----:B------:R-:W-:-:S02]  /*2740*/  PRMT R44, R44, 0x9910, RZ ;  /* 0x000099102c2c7816 */ /* 0x000fc400000000ff */
[----:B------:R-:W-:-:S07]  /*2750*/  ISETP.NE.AND P1, PT, R3, RZ, PT ;  /* 0x000000ff0300720c */ /* 0x000fce0003f25270 */
[----:B------:R-:W2:Y:S01]  /*2760*/  LDTM.x8 R12, tmem[UR5] ;  /* 0x00000005000c79ee */ /* 0x000ea200081c0000 */
[C---:B------:R-:W-:Y:S01]  /*2770*/  R2UR UR5, R35.reuse ;  /* 0x00000000230572ca */ /* 0x040fe200000e0000 */
[----:B------:R-:W-:Y:S01]  /*2780*/  NOP ;  /* 0x0000000000007918 */ /* 0x000fe20000000000 */
[----:B-12---:R-:W1:Y:S01]  /*2790*/  LDTM.x8 R4, tmem[UR4+0x8] ;  /* 0x00000804000479ee */ /* 0x006e6200081c0000 */
[----:B------:R-:W-:Y:S02]  /*27a0*/  R2UR UR4, R35 ;  /* 0x00000000230472ca */ /* 0x000fe400000e0000 */
[----:B------:R-:W-:Y:S02]  /*27b0*/  F2FP.BF16.F32.PACK_AB R12, R13, R12 ;  /* 0x0000000c0d0c723e */ /* 0x000fe400000010ff */
[----:B------:R-:W-:Y:S02]  /*27c0*/  F2FP.BF16.F32.PACK_AB R13, R15, R14 ;  /* 0x0000000e0f0d723e */ /* 0x000fe400000010ff */
[----:B------:R-:W-:-:S02]  /*27d0*/  F2FP.BF16.F32.PACK_AB R14, R17, R16 ;  /* 0x00000010110e723e */ /* 0x000fc400000010ff */
[----:B------:R-:W-:Y:S02]  /*27e0*/  F2FP.BF16.F32.PACK_AB R15, R19, R18 ;  /* 0x00000012130f723e */ /* 0x000fe400000010ff */
[----:B------:R-:W-:Y:S02]  /*27f0*/  IADD3 R16, PT, PT, R0, R42, R32 ;  /* 0x0000002a00107210 */ /* 0x000fe40007ffe020 */
[----:B-1----:R-:W-:Y:S02]  /*2800*/  F2FP.BF16.F32.PACK_AB R4, R5, R4 ;  /* 0x000000040504723e */ /* 0x002fe400000010ff */
[----:B------:R-:W-:Y:S01]  /*2810*/  F2FP.BF16.F32.PACK_AB R5, R7, R6 ;  /* 0x000000060705723e */ /* 0x000fe200000010ff */
[----:B------:R1:W-:Y:S01]  /*2820*/  STS.128 [R16], R12 ;  /* 0x0000000c10007388 */ /* 0x0003e20000000c00 */
[----:B------:R-:W-:Y:S01]  /*2830*/  F2FP.BF16.F32.PACK_AB R6, R9, R8 ;  /* 0x000000080906723e */ /* 0x000fe200000010ff */
[----:B------:R-:W-:Y:S01]  /*2840*/  NOP ;  /* 0x0000000000007918 */ /* 0x000fe20000000000 */
[----:B------:R-:W-:-:S02]  /*2850*/  F2FP.BF16.F32.PACK_AB R7, R11, R10 ;  /* 0x0000000a0b07723e */ /* 0x000fc400000010ff */
[----:B------:R-:W-:-:S05]  /*2860*/  IADD3 R8, PT, PT, R0, R42, R31 ;  /* 0x0000002a00087210 */ /* 0x000fca0007ffe01f */
[----:B------:R2:W-:Y:S01]  /*2870*/  STS.128 [R8], R4 ;  /* 0x0000000408007388 */ /* 0x0005e20000000c00 */
[----:B-1----:R-:W2:Y:S01]  /*2880*/  LDTM.x8 R12, tmem[UR5+0x10] ;  /* 0x00001005000c79ee */ /* 0x002ea200081c0000 */
[----:B------:R-:W-:Y:S01]  /*2890*/  NOP ;  /* 0x0000000000007918 */ /* 0x000fe20000000000 */
[C---:B------:R-:W-:Y:S01]  /*28a0*/  R2UR UR5, R35.reuse ;  /* 0x00000000230572ca */ /* 0x040fe200000e0000 */
[----:B--2---:R-:W1:Y:S01]  /*28b0*/  LDTM.x8 R4, tmem[UR4+0x18] ;  /* 0x00001804000479ee */ /* 0x004e6200081c0000 */
        /* <DEDUP_REMOVED lines=23> */
[----:B-1----:R-:W-:Y:S02]  /*2a30*/  F2FP.BF16.F32.PACK_AB R36, R5, R4 ;  /* 0x000000040524723e */ /* 0x002fe400000010ff */
[C---:B------:R-:W-:Y:S02]  /*2a40*/  IADD3 R4, PT, PT, R0.reuse, R42, R28 ;  /* 0x0000002a00047210 */ /* 0x040fe40007ffe01c */
[----:B------:R-:W-:Y:S02]  /*2a50*/  F2FP.BF16.F32.PACK_AB R37, R7, R6 ;  /* 0x000000060725723e */ /* 0x000fe400000010ff */
[----:B------:R-:W-:Y:S01]  /*2a60*/  F2FP.BF16.F32.PACK_AB R38, R9, R8 ;  /* 0x000000080926723e */ /* 0x000fe200000010ff */
[----:B------:R1:W-:Y:S01]  /*2a70*/  STS.128 [R4], R12 ;  /* 0x0000000c04007388 */ /* 0x0003e20000000c00 */
[----:B------:R-:W-:Y:S01]  /*2a80*/  F2FP.BF16.F32.PACK_AB R39, R11, R10 ;  /* 0x0000000a0b27723e */ /* 0x000fe200000010ff */
[----:B------:R-:W-:Y:S01]  /*2a90*/  NOP ;  /* 0x0000000000007918 */ /* 0x000fe20000000000 */
[----:B------:R-:W-:-:S05]  /*2aa0*/  IADD3 R5, PT, PT, R0, R42, R27 ;  /* 0x0000002a00057210 */ /* 0x000fca0007ffe01b */
[----:B------:R2:W-:Y:S01]  /*2ab0*/  STS.128 [R5], R36 ;  /* 0x0000002405007388 */ /* 0x0005e20000000c00 */
[----:B-1----:R-:W2:Y:S01]  /*2ac0*/  LDTM.x8 R12, tmem[UR5+0x30] ;  /* 0x00003005000c79ee */ /* 0x002ea200081c0000 */
[----:B------:R-:W-:Y:S01]  /*2ad0*/  NOP ;  /* 0x0000000000007918 */ /* 0x000fe20000000000 */
[----:B--2---:R-:W1:Y:S01]  /*2ae0*/  LDTM.x8 R4, tmem[UR4+0x38] ;  /* 0x00003804000479ee */ /* 0x004e6200081c0000 */
[----:B------:R-:W-:Y:S01]  /*2af0*/  PRMT R36, R40, 0x9910, RZ ;  /* 0x0000991028247816 */ /* 0x000fe200000000ff */
[----:B------:R-:W-:-:S04]  /*2b00*/  IMAD.MOV.U32 R37, RZ, RZ, R44 ;  /* 0x000000ffff257224 */ /* 0x000fc800078e002c */
[----:B------:R-:W-:Y:S01]  /*2b10*/  IMAD R36, R36, R37, RZ ;  /* 0x0000002524247224 */ /* 0x000fe200078e02ff */
[----:B------:R-:W-:-:S03]  /*2b20*/  LOP3.LUT R37, R40, 0xffff, RZ, 0xc0, !PT ;  /* 0x0000ffff28257812 */ /* 0x000fc600078ec0ff */
[----:B------:R-:W-:Y:S02]  /*2b30*/  IMAD.MOV R36, RZ, RZ, -R36 ;  /* 0x000000ffff247224 */ /* 0x000fe400078e0a24 */
[----:B------:R-:W-:-:S03]  /*2b40*/  IMAD R37, R37, 0xc0, RZ ;  /* 0x000000c025257824 */ /* 0x000fc600078e02ff */
[----:B------:R-:W-:Y:S02]  /*2b50*/  PRMT R36, R36, 0x7710, RZ ;  /* 0x0000771024247816 */ /* 0x000fe400000000ff */
[----:B------:R-:W-:Y:S02]  /*2b60*/  F2FP.BF16.F32.PACK_AB R12, R13, R12 ;  /* 0x0000000c0d0c723e */ /* 0x000fe400000010ff */
[----:B------:R-:W-:Y:S01]  /*2b70*/  F2FP.BF16.F32.PACK_AB R13, R15, R14 ;  /* 0x0000000e0f0d723e */ /* 0x000fe200000010ff */
[----:B------:R-:W-:Y:S01]  /*2b80*/  IMAD.IADD R43, R43, 0x1, R36 ;  /* 0x000000012b2b7824 */ /* 0x000fe200078e0224 */
[----:B------:R-:W-:Y:S02]  /*2b90*/  F2FP.BF16.F32.PACK_AB R14, R17, R16 ;  /* 0x00000010110e723e */ /* 0x000fe400000010ff */
[----:B------:R-:W-:Y:S02]  /*2ba0*/  F2FP.BF16.F32.PACK_AB R15, R19, R18 ;  /* 0x00000012130f723e */ /* 0x000fe400000010ff */
[----:B-1----:R-:W-:-:S02]  /*2bb0*/  F2FP.BF16.F32.PACK_AB R4, R5, R4 ;  /* 0x000000040504723e */ /* 0x002fc400000010ff */
[----:B------:R-:W-:Y:S02]  /*2bc0*/  F2FP.BF16.F32.PACK_AB R5, R7, R6 ;  /* 0x000000060705723e */ /* 0x000fe400000010ff */
[----:B------:R-:W-:Y:S02]  /*2bd0*/  F2FP.BF16.F32.PACK_AB R6, R9, R8 ;  /* 0x000000080906723e */ /* 0x000fe400000010ff */
[C---:B------:R-:W-:Y:S02]  /*2be0*/  IADD3 R8, PT, PT, R0.reuse, R42, R26 ;  /* 0x0000002a00087210 */ /* 0x040fe40007ffe01a */
[----:B------:R-:W-:Y:S02]  /*2bf0*/  F2FP.BF16.F32.PACK_AB R7, R11, R10 ;  /* 0x0000000a0b07723e */ /* 0x000fe400000010ff */
[----:B------:R-:W-:Y:S01]  /*2c00*/  IADD3 R42, PT, PT, R0, R42, R25 ;  /* 0x0000002a002a7210 */ /* 0x000fe20007ffe019 */
[----:B------:R1:W-:Y:S01]  /*2c10*/  STS.128 [R8], R12 ;  /* 0x0000000c08007388 */ /* 0x0003e20000000c00 */
[----:B------:R-:W-:Y:S01]  /*2c20*/  NOP ;  /* 0x0000000000007918 */ /* 0x000fe20000000000 */
[----:B------:R-:W-:-:S02]  /*2c30*/  LOP3.LUT R43, R43, 0xffff, RZ, 0xc0, !PT ;  /* 0x0000ffff2b2b7812 */ /* 0x000fc400078ec0ff */
[----:B------:R1:W-:Y:S03]  /*2c40*/  STS.128 [R42], R4 ;  /* 0x000000042a007388 */ /* 0x0003e60000000c00 */
[----:B------:R-:W-:Y:S01]  /*2c50*/  IMAD R38, R41, 0x10, R43 ;  /* 0x0000001029267824 */ /* 0x000fe200078e022b */
[----:B------:R2:W-:Y:S06]  /*2c60*/  MEMBAR.ALL.CTA ;  /* 0x0000000000007992 */ /* 0x0005ec0000008000 */
[----:B--2---:R-:W2:Y:S01]  /*2c70*/  FENCE.VIEW.ASYNC.S ;  /* 0x00000000000073c6 */ /* 0x004ea20000000000 */
[----:B------:R-:W-:Y:S01]  /*2c80*/  IMAD.SHL.U32 R38, R38, 0x80, RZ ;  /* 0x0000008026267824 */ /* 0x000fe200078e00ff */
[----:B--2---:R-:W-:Y:S06]  /*2c90*/  BAR.SYNC.DEFER_BLOCKING 0x8, 0x80 ;  /* 0x0202000000007b1d */ /* 0x004fec0000010000 */
[----:B------:R-:W-:Y:S05]  /*2ca0*/  @P1 BRA `(.L_x_35) ;  /* 0x0000000000381947 */ /* 0x000fea0003800000 */
[----:B------:R-:W-:Y:S01]  /*2cb0*/  ELECT P2, URZ, PT ;  /* 0x0000000000ff782f */ /* 0x000fe20003840000 */
[----:B------:R-:W-:-:S12]  /*2cc0*/  BSSY.RECONVERGENT B0, `(.L_x_35) ;  /* 0x000000c000007945 */ /* 0x000fd80003800200 */
[----:B------:R-:W-:Y:S05]  /*2cd0*/  @!P2 BRA `(.L_x_36) ;  /* 0x000000000028a947 */ /* 0x000fea0003800000 */
[----:B------:R-:W2:Y:S01]  /*2ce0*/  LDCU.64 UR8, c[0x0][0x348] ;  /* 0x00006900ff0877ac */ /* 0x000ea20008000a00 */
[----:B------:R-:W-:Y:S02]  /*2cf0*/  R2UR UR7, R22 ;  /* 0x00000000160772ca */ /* 0x000fe400000e0000 */
[----:B------:R-:W-:Y:S02]  /*2d00*/  R2UR UR4, R0 ;  /* 0x00000000000472ca */ /* 0x000fe400000e0000 */
[----:B------:R-:W-:Y:S02]  /*2d10*/  R2UR UR5, R37 ;  /* 0x00000000250572ca */ /* 0x000fe400000e0000 */
[----:B------:R-:W-:-:S09]  /*2d20*/  R2UR UR6, R38 ;  /* 0x00000000260672ca */ /* 0x000fd200000e0000 */
[----:B------:R-:W-:Y:S02]  /*2d30*/  ULEA UR4, UR7, UR4, 0xe ;  /* 0x0000000407047291 */ /* 0x000fe4000f8e70ff */
[----:B--2---:R-:W-:-:S04]  /*2d40*/  UIADD3 UR8, UP0, UPT, UR8, 0x240, URZ ;  /* 0x0000024008087890 */ /* 0x004fc8000ff1e0ff */
[----:B------:R-:W-:-:S09]  /*2d50*/  UIADD3.X UR9, UPT, UPT, URZ, UR9, URZ, UP0, !UPT ;  /* 0x00000009ff097290 */ /* 0x000fd200087fe4ff */
[----:B------:R2:W-:Y:S02]  /*2d60*/  UTMASTG.2D [UR4], [UR8] ;  /* 0x00000004080073b5 */ /* 0x0005e40008008000 */
[----:B--2---:R0:W-:Y:S02]  /*2d70*/  UTMACMDFLUSH ;  /* 0x00000000000079b7 */ /* 0x0041e40000000000 */
.L_x_36:
[----:B------:R-:W-:Y:S05]  /*2d80*/  BSYNC.RECONVERGENT B0 ;  /* 0x0000000000007941 */ /* 0x000fea0003800200 */
.L_x_35:
[----:B------:R-:W-:Y:S05]  /*2d90*/  @P1 BRA `(.L_x_37) ;  /* 0x0000000000041947 */ /* 0x000fea0003800000 */
[----:B------:R-:W-:-:S04]  /*2da0*/  DEPBAR.LE SB0, 0x1 ;  /* 0x000080400000791a */ /* 0x000fc80000000000 */
.L_x_37:
[----:B------:R-:W-:Y:S01]  /*2db0*/  BAR.SYNC.DEFER_BLOCKING 0x8, 0x80 ;  /* 0x0202000000007b1d */ /* 0x000fe20000010000 */
[C---:B------:R-:W-:Y:S02]  /*2dc0*/  R2UR UR5, R35.reuse ;  /* 0x00000000230572ca */ /* 0x040fe400000e0000 */
[----:B------:R-:W-:Y:S02]  /*2dd0*/  R2UR UR4, R35 ;  /* 0x00000000230472ca */ /* 0x000fe400000e0000 */
[----:B------:R-:W-:-:S04]  /*2de0*/  LOP3.LUT R36, R22, 0x1, RZ, 0xc0, !PT ;  /* 0x0000000116247812 */ /* 0x000fc800078ec0ff */
[----:B------:R-:W-:-:S05]  /*2df0*/  LOP3.LUT R22, R36, 0x1, RZ, 0x3c, !PT ;  /* 0x0000000124167812 */ /* 0x000fca00078e3cff */
[----:B-1----:R-:W1:Y:S01]  /*2e00*/  LDTM.x8 R12, tmem[UR5+0x40] ;  /* 0x00004005000c79ee */ /* 0x002e6200081c0000 */
[----:B------:R-:W-:Y:S01]  /*2e10*/  IMAD R39, R22, 0x4000, R33 ;  /* 0x0000400016277824 */ /* 0x000fe200078e0221 */
[----:B------:R-:W-:Y:S01]  /*2e20*/  NOP ;  /* 0x0000000000007918 */ /* 0x000fe20000000000 */
[----:B-1----:R-:W1:Y:S01]  /*2e30*/  LDTM.x8 R4, tmem[UR4+0x48] ;  /* 0x00004804000479ee */ /* 0x002e6200081c0000 */
[----:B------:R-:W-:Y:S02]  /*2e40*/  F2FP.BF16.F32.PACK_AB R12, R13, R12 ;  /* 0x0000000c0d0c723e */ /* 0x000fe400000010ff */
[----:B------:R-:W-:Y:S02]  /*2e50*/  F2FP.BF16.F32.PACK_AB R13, R15, R14 ;  /* 0x0000000e0f0d723e */ /* 0x000fe400000010ff */
[----:B------:R-:W-:Y:S02]  /*2e60*/  F2FP.BF16.F32.PACK_AB R14, R17, R16 ;  /* 0x00000010110e723e */ /* 0x000fe400000010ff */
[----:B------:R-:W-:-:S02]  /*2e70*/  F2FP.BF16.F32.PACK_AB R15, R19, R18 ;  /* 0x00000012130f723e */ /* 0x000fc400000010ff */
[CC--:B------:R-:W-:Y:S02]  /*2e80*/  IADD3 R16, PT, PT, R0.reuse, R39.reuse, R32 ;  /* 0x0000002700107210 */ /* 0x0c0fe40007ffe020 */
[----:B-1----:R-:W-:Y:S02]  /*2e90*/  F2FP.BF16.F32.PACK_AB R4, R5, R4 ;  /* 0x000000040504723e */ /* 0x002fe400000010ff */
[----:B------:R-:W-:Y:S01]  /*2ea0*/  F2FP.BF16.F32.PACK_AB R5, R7, R6 ;  /* 0x000000060705723e */ /* 0x000fe200000010ff */
[----:B------:R1:W-:Y:S01]  /*2eb0*/  STS.128 [R16], R12 ;  /* 0x0000000c10007388 */ /* 0x0003e20000000c00 */
[----:B------:R-:W-:Y:S01]  /*2ec0*/  F2FP.BF16.F32.PACK_AB R6, R9, R8 ;  /* 0x000000080906723e */ /* 0x000fe200000010ff */
[----:B------:R-:W-:Y:S01]  /*2ed0*/  NOP ;  /* 0x0000000000007918 */ /* 0x000fe20000000000 */
[----:B------:R-:W-:Y:S02]  /*2ee0*/  F2FP.BF16.F32.PACK_AB R7, R11, R10 ;  /* 0x0000000a0b07723e */ /* 0x000fe400000010ff */
[----:B------:R-:W-:-:S05]  /*2ef0*/  IADD3 R8, PT, PT, R0, R39, R31 ;  /* 0x0000002700087210 */ /* 0x000fca0007ffe01f */
[----:B------:R2:W-:Y:S01]  /*2f00*/  STS.128 [R8], R4 ;  /* 0x0000000408007388 */ /* 0x0005e20000000c00 */
[----:B-1----:R-:W2:Y:S01]  /*2f10*/  LDTM.x8 R12, tmem[UR5+0x50] ;  /* 0x00005005000c79ee */ /* 0x002ea200081c0000 */
[----:B------:R-:W-:Y:S01]  /*2f20*/  NOP ;  /* 0x0000000000007918 */ /* 0x000fe20000000000 */
[----:B--2---:R-:W1:Y:S01]  /*2f30*/  LDTM.x8 R4, tmem[UR4+0x58] ;  /* 0x00005804000479ee */ /* 0x004e6200081c0000 */
        /* <DEDUP_REMOVED lines=36> */
[----:B-1----:R-:W-:Y:S02]  /*3180*/  F2FP.BF16.F32.PACK_AB R4, R5, R4 ;  /* 0x000000040504723e */ /* 0x002fe400000010ff */
[----:B------:R-:W-:Y:S02]  /*3190*/  F2FP.BF16.F32.PACK_AB R5, R7, R6 ;  /* 0x000000060705723e */ /* 0x000fe400000010ff */
[----:B------:R-:W-:Y:S02]  /*31a0*/  F2FP.BF16.F32.PACK_AB R6, R9, R8 ;  /* 0x000000080906723e */ /* 0x000fe400000010ff */
[CC--:B------:R-:W-:Y:S02]  /*31b0*/  IADD3 R8, PT, PT, R0.reuse, R39.reuse, R26 ;  /* 0x0000002700087210 */ /* 0x0c0fe40007ffe01a */
[----:B------:R-:W-:Y:S02]  /*31c0*/  F2FP.BF16.F32.PACK_AB R7, R11, R10 ;  /* 0x0000000a0b07723e */ /* 0x000fe400000010ff */
[----:B------:R-:W-:Y:S01]  /*31d0*/  IADD3 R39, PT, PT, R0, R39, R25 ;  /* 0x0000002700277210 */ /* 0x000fe20007ffe019 */
[----:B------:R1:W-:Y:S01]  /*31e0*/  STS.128 [R8], R40 ;  /* 0x0000002808007388 */ /* 0x0003e20000000c00 */
[----:B------:R-:W-:-:S03]  /*31f0*/  NOP ;  /* 0x0000000000007918 */ /* 0x000fc60000000000 */
[----:B------:R1:W-:Y:S01]  /*3200*/  STS.128 [R39], R4 ;  /* 0x0000000427007388 */ /* 0x0003e20000000c00 */
[----:B------:R2:W-:Y:S06]  /*3210*/  MEMBAR.ALL.CTA ;  /* 0x0000000000007992 */ /* 0x0005ec0000008000 */
[----:B--2---:R-:W2:Y:S02]  /*3220*/  FENCE.VIEW.ASYNC.S ;  /* 0x00000000000073c6 */ /* 0x004ea40000000000 */
        /* <DEDUP_REMOVED lines=11> */
[----:B--2---:R-:W-:Y:S02]  /*32e0*/  UIADD3 UR8, UP0, UPT, UR8, 0x240, URZ ;  /* 0x0000024008087890 */ /* 0x004fe4000ff1e0ff */
[----:B------:R-:W-:Y:S02]  /*32f0*/  UIADD3 UR5, UPT, UPT, UR5, 0x40, URZ ;  /* 0x0000004005057890 */ /* 0x000fe4000fffe0ff */
[----:B------:R-:W-:-:S09]  /*3300*/  UIADD3.X UR9, UPT, UPT, URZ, UR9, URZ, UP0, !UPT ;  /* 0x00000009ff097290 */ /* 0x000fd200087fe4ff */
[----:B------:R2:W-:Y:S02]  /*3310*/  UTMASTG.2D [UR4], [UR8] ;  /* 0x00000004080073b5 */ /* 0x0005e40008008000 */
[----:B--2---:R0:W-:Y:S02]  /*3320*/  UTMACMDFLUSH ;  /* 0x00000000000079b7 */ /* 0x0041e40000000000 */
.L_x_40:
[----:B------:R-:W-:Y:S05]  /*3330*/  BSYNC.RECONVERGENT B0 ;  /* 0x0000000000007941 */ /* 0x000fea0003800200 */
.L_x_39:
[----:B------:R-:W-:-:S04]  /*3340*/  DEPBAR.LE SB0, 0x1 ;  /* 0x000080400000791a */ /* 0x000fc80000000000 */
.L_x_38:
[----:B------:R-:W-:Y:S01]  /*3350*/  BAR.SYNC.DEFER_BLOCKING 0x8, 0x80 ;  /* 0x0202000000007b1d */ /* 0x000fe20000010000 */
[C---:B------:R-:W-:Y:S01]  /*3360*/  R2UR UR5, R35.reuse ;  /* 0x00000000230572ca */ /* 0x040fe200000e0000 */
[----:B-1----:R-:W-:Y:S01]  /*3370*/  IMAD R39, R36, 0x4000, R33 ;  /* 0x0000400024277824 */ /* 0x002fe200078e0221 */
[----:B------:R-:W-:Y:S01]  /*3380*/  R2UR UR4, R35 ;  /* 0x00000000230472ca */ /* 0x000fe200000e0000 */
[----:B------:R-:W-:-:S05]  /*3390*/  VIADD R2, R2, 0x31870 ;  /* 0x0003187002027836 */ /* 0x000fca0000000000 */
[----:B------:R-:W-:-:S05]  /*33a0*/  PRMT R2, RZ, 0x654, R2 ;  /* 0x00000654ff027816 */ /* 0x000fca0000000002 */
[----:B------:R-:W1:Y:S01]  /*33b0*/  LDTM.x8 R12, tmem[UR5+0x80] ;  /* 0x00008005000c79ee */ /* 0x000e6200081c0000 */
[----:B------:R-:W-:Y:S01]  /*33c0*/  NOP ;  /* 0x0000000000007918 */ /* 0x000fe20000000000 */
[----:B-1----:R-:W1:Y:S01]  /*33d0*/  LDTM.x8 R4, tmem[UR4+0x88] ;  /* 0x00008804000479ee */ /* 0x002e6200081c0000 */
[----:B------:R-:W-:Y:S02]  /*33e0*/  F2FP.BF16.F32.PACK_AB R12, R13, R12 ;  /* 0x0000000c0d0c723e */ /* 0x000fe400000010ff */
[----:B------:R-:W-:Y:S02]  /*33f0*/  F2FP.BF16.F32.PACK_AB R13, R15, R14 ;  /* 0x0000000e0f0d723e */ /* 0x000fe400000010ff */
[----:B------:R-:W-:Y:S02]  /*3400*/  F2FP.BF16.F32.PACK_AB R14, R17, R16 ;  /* 0x00000010110e723e */ /* 0x000fe400000010ff */
[----:B------:R-:W-:Y:S02]  /*3410*/  F2FP.BF16.F32.PACK_AB R15, R19, R18 ;  /* 0x00000012130f723e */ /* 0x000fe400000010ff */
[----:B------:R-:W-:-:S02]  /*3420*/  IADD3 R16, PT, PT, R0, R39, R32 ;  /* 0x0000002700107210 */ /* 0x000fc40007ffe020 */
        /* <DEDUP_REMOVED lines=56> */
[----:B------:R-:W-:Y:S01]  /*37b0*/  NOP ;  /* 0x0000000000007918 */ /* 0x000fe20000000000 */
[----:B------:R1:W-:Y:S01]  /*37c0*/  SYNCS.ARRIVE.TRANS64.RED.A1T0 RZ, [R2+URZ], RZ ;  /* 0x000000ff02ff79a7 */ /* 0x0003e200081004ff */
        /* <DEDUP_REMOVED lines=18> */
.L_x_42:
[----:B------:R-:W-:Y:S05]  /*38f0*/  BSYNC.RECONVERGENT B0 ;  /* 0x0000000000007941 */ /* 0x000fea0003800200 */
.L_x_41:
[----:B------:R-:W-:Y:S02]  /*3900*/  IADD3 R24, PT, PT, R24, 0x95, RZ ;  /* 0x0000009518187810 */ /* 0x000fe40007ffe0ff */
[----:B------:R-:W-:Y:S01]  /*3910*/  IADD3 R34, PT, PT, R34, 0x95, RZ ;  /* 0x0000009522227810 */ /* 0x000fe20007ffe0ff */
[----:B------:R-:W-:Y:S06]  /*3920*/  @P0 BRA `(.L_x_43) ;  /* 0xffffffe800f00947 */ /* 0x000fec000383ffff */
.L_x_32:
[----:B------:R-:W-:-:S13]  /*3930*/  ISETP.NE.AND P0, PT, R3, 0x3, PT ;  /* 0x000000030300780c */ /* 0x000fda0003f05270 */
[----:B------:R-:W-:Y:S05]  /*3940*/  @P0 EXIT ;  /* 0x000000000000094d */ /* 0x000fea0003800000 */
[----:B------:R-:W-:Y:S05]  /*3950*/  WARPSYNC.ALL ;  /* 0x0000000000007948 */ /* 0x000fea0003800000 */
[----:B------:R-:W-:Y:S01]  /*3960*/  NOP ;  /* 0x0000000000007918 */ /* 0x000fe20000000000 */
[----:B------:R-:W2:Y:S01]  /*3970*/  S2UR UR5, SR_CgaCtaId ;  /* 0x00000000000579c3 */ /* 0x000ea20000008800 */
[----:B------:R-:W-:Y:S02]  /*3980*/  UMOV UR4, 0x50 ;  /* 0x0000005000047882 */ /* 0x000fe40000000000 */
[----:B--2---:R-:W-:-:S09]  /*3990*/  ULEA UR5, UR5, UR4, 0x18 ;  /* 0x0000000405057291 */ /* 0x004fd2000f8ec0ff */
[----:B-1----:R-:W1:Y:S02]  /*39a0*/  LDS R2, [UR5] ;  /* 0x00000005ff027984 */ /* 0x002e640008000800 */
[----:B-1----:R-:W-:-:S04]  /*39b0*/  LOP3.LUT R0, R2, 0xffff, RZ, 0xc0, !PT ;  /* 0x0000ffff02007812 */ /* 0x002fc800078ec0ff */
[----:B------:R-:W-:-:S13]  /*39c0*/  ISETP.NE.AND P0, PT, R0, 0xffff, PT ;  /* 0x0000ffff0000780c */ /* 0x000fda0003f05270 */
[----:B------:R-:W-:Y:S05]  /*39d0*/  @P0 BRA `(.L_x_44) ;  /* 0x0000000000480947 */ /* 0x000fea0003800000 */
[----:B------:R-:W-:-:S04]  /*39e0*/  SHF.R.U32.HI R0, RZ, 0x10, R2 ;  /* 0x00000010ff007819 */ /* 0x000fc80000011602 */
[----:B------:R-:W-:-:S04]  /*39f0*/  LOP3.LUT R0, R0, 0x1, RZ, 0xc0, !PT ;  /* 0x0000000100007812 */ /* 0x000fc800078ec0ff */
[----:B------:R-:W-:-:S13]  /*3a00*/  ISETP.NE.AND P0, PT, R0, 0x1, PT ;  /* 0x000000010000780c */ /* 0x000fda0003f05270 */
[----:B------:R-:W-:Y:S05]  /*3a10*/  @P0 BRA `(.L_x_45) ;  /* 0x00000000002c0947 */ /* 0x000fea0003800000 */
[----:B------:R-:W1:Y:S01]  /*3a20*/  S2R R0, SR_LANEID ;  /* 0x0000000000007919 */ /* 0x000e620000000000 */
[----:B------:R-:W-:Y:S01]  /*3a30*/  IMAD.MOV.U32 R2, RZ, RZ, -0x20000 ;  /* 0xfffe0000ff027424 */ /* 0x000fe200078e00ff */
[----:B------:R-:W-:Y:S02]  /*3a40*/  VOTEU.ANY UR6, UPT, PT ;  /* 0x0000000000067886 */ /* 0x000fe400038e0100 */
[----:B------:R-:W-:Y:S01]  /*3a50*/  UFLO.U32 UR6, UR6 ;  /* 0x00000006000672bd */ /* 0x000fe200080e0000 */
[----:B------:R-:W2:Y:S05]  /*3a60*/  REDUX UR4, R2 ;  /* 0x00000000020473c4 */ /* 0x000eaa0000000000 */
[----:B-1----:R-:W-:-:S02]  /*3a70*/  ISETP.EQ.U32.AND P0, PT, R0, UR6, PT ;  /* 0x0000000600007c0c */ /* 0x002fc4000bf02070 */
[----:B--2---:R-:W-:Y:S01]  /*3a80*/  MOV R0, UR4 ;  /* 0x0000000400007c02 */ /* 0x004fe20008000f00 */
[----:B------:R-:W-:-:S05]  /*3a90*/  UMOV UR4, 0xfffe0000 ;  /* 0xfffe000000047882 */ /* 0x000fca0000000000 */
[----:B------:R1:W-:Y:S05]  /*3aa0*/  UTCATOMSWS.AND URZ, UR4 ;  /* 0x0000000400ff79e3 */ /* 0x0003ea0008000000 */
[----:B------:R1:W-:Y:S01]  /*3ab0*/  @P0 ATOMS.AND RZ, [UR5], R0 ;  /* 0x00000000ffff098c */ /* 0x0003e2000a800005 */
[----:B------:R-:W-:Y:S05]  /*3ac0*/  BRA `(.L_x_46) ;  /* 0x0000000000147947 */ /* 0x000fea0003800000 */
.L_x_45:
[----:B------:R-:W-:Y:S02]  /*3ad0*/  MOV R2, 0x3af0 ;  /* 0x00003af000027802 */ /* 0x000fe40000000f00 */
[----:B------:R-:W-:Y:S05]  /*3ae0*/  CALL.REL.NOINC `($__internal_0_$__cuda_sm10x_tcgen05_guardrail_trap_col_being_dealloced_not_returned_by_alloc) ;  /* 0x00000004000c7944 */ /* 0x000fea0003c00000 */
[----:B------:R-:W-:Y:S05]  /*3af0*/  BRA `(.L_x_46) ;  /* 0x0000000000087947 */ /* 0x000fea0003800000 */
.L_x_44:
[----:B------:R-:W-:Y:S02]  /*3b00*/  MOV R2, 0x3b20 ;  /* 0x00003b2000027802 */ /* 0x000fe40000000f00 */
[----:B------:R-:W-:Y:S05]  /*3b10*/  CALL.REL.NOINC `($__internal_2_$__cuda_sm10x_tcgen05_guardrail_trap_unallocated_columns_being_dealloced) ;  /* 0x0000000400187944 */ /* 0x000fea0003c00000 */
.L_x_46:
[----:B------:R-:W-:Y:S01]  /*3b20*/  NOP ;  /* 0x0000000000007918 */ /* 0x000fe20000000000 */
[----:B-1----:R-:W-:Y:S05]  /*3b30*/  EXIT ;  /* 0x000000000000794d */ /* 0x002fea0003800000 */
.L_x_14:
[----:B------:R-:W-:-:S07]  /*3b40*/  MOV R5, R4 ;  /* 0x0000000400057202 */ /* 0x000fce0000000f00 */
.L_x_47:
[----:B-1----:R1:W2:Y:S02]  /*3b50*/  SYNCS.PHASECHK.TRANS64.TRYWAIT P0, [R2+URZ+0x31800], R5 ;  /* 0x03180005020075a7 */ /* 0x0022a400080011ff */
[----:B--2---:R-:W-:Y:S05]  /*3b60*/  @!P0 NANOSLEEP.SYNCS 0x989680 ;  /* 0x009896800000895d */ /* 0x004fea0003900000 */
[----:B------:R-:W2:Y:S02]  /*3b70*/  @!P0 SYNCS.PHASECHK.TRANS64 P0, [R2+URZ+0x31800], R5 ;  /* 0x03180005020085a7 */ /* 0x000ea400080010ff */
[----:B--2---:R-:W-:Y:S05]  /*3b80*/  @!P0 BRA `(.L_x_47) ;  /* 0xfffffffc00f08947 */ /* 0x004fea000383ffff */
[----:B------:R-:W-:Y:S05]  /*3b90*/  BRA `(.L_x_48) ;  /* 0xffffffcc00a87947 */ /* 0x000fea000383ffff */
.L_x_18:
[----:B------:R-:W-:Y:S02]  /*3ba0*/  MOV R8, UR10 ;  /* 0x0000000a00087c02 */ /* 0x000fe40008000f00 */
[----:B------:R-:W-:Y:S02]  /*3bb0*/  MOV R9, UR10 ;  /* 0x0000000a00097c02 */ /* 0x000fe40008000f00 */
[----:B------:R-:W-:-:S07]  /*3bc0*/  MOV R0, UR9 ;  /* 0x0000000900007c02 */ /* 0x000fce0008000f00 */
.L_x_49:
[----:B-1----:R1:W2:Y:S02]  /*3bd0*/  SYNCS.PHASECHK.TRANS64.TRYWAIT P0, [R0+URZ+0x31870], R9 ;  /* 0x03187009000075a7 */ /* 0x0022a400080011ff */
[----:B--2---:R-:W-:Y:S05]  /*3be0*/  @!P0 NANOSLEEP.SYNCS 0x989680 ;  /* 0x009896800000895d */ /* 0x004fea0003900000 */
[----:B------:R-:W2:Y:S02]  /*3bf0*/  @!P0 SYNCS.PHASECHK.TRANS64 P0, [R0+URZ+0x31870], R9 ;  /* 0x03187009000085a7 */ /* 0x000ea400080010ff */
[----:B--2---:R-:W-:Y:S05]  /*3c00*/  @!P0 BRA `(.L_x_49) ;  /* 0xfffffffc00f08947 */ /* 0x004fea000383ffff */
[----:B------:R-:W-:Y:S05]  /*3c10*/  BRA `(.L_x_50) ;  /* 0xffffffd400347947 */ /* 0x000fea000383ffff */
.L_x_19:
[----:B------:R-:W-:Y:S02]  /*3c20*/  MOV R2, UR10 ;  /* 0x0000000a00027c02 */ /* 0x000fe40008000f00 */
[----:B------:R-:W-:Y:S07]  /*3c30*/  MOV R8, R9 ;  /* 0x0000000900087202 */ /* 0x000fee0000000f00 */
.L_x_51:
[----:B-1----:R1:W2:Y:S02]  /*3c40*/  SYNCS.PHASECHK.TRANS64.TRYWAIT P0, [R2+URZ+0x31840], R9 ;  /* 0x03184009020075a7 */ /* 0x0022a400080011ff */
[----:B--2---:R-:W-:Y:S05]  /*3c50*/  @!P0 NANOSLEEP.SYNCS 0x989680 ;  /* 0x009896800000895d */ /* 0x004fea0003900000 */
[----:B------:R-:W2:Y:S02]  /*3c60*/  @!P0 SYNCS.PHASECHK.TRANS64 P0, [R2+URZ+0x31840], R9 ;  /* 0x03184009020085a7 */ /* 0x000ea400080010ff */
[----:B--2---:R-:W-:Y:S05]  /*3c70*/  @!P0 BRA `(.L_x_51) ;  /* 0xfffffffc00f08947 */ /* 0x004fea000383ffff */
[----:B------:R-:W-:Y:S05]  /*3c80*/  BRA `(.L_x_52) ;  /* 0xffffffd400387947 */ /* 0x000fea000383ffff */
.L_x_21:
[----:B------:R-:W-:Y:S02]  /*3c90*/  MOV R2, UR13 ;  /* 0x0000000d00027c02 */ /* 0x000fe40008000f00 */
[----:B------:R-:W-:Y:S07]  /*3ca0*/  MOV R8, R9 ;  /* 0x0000000900087202 */ /* 0x000fee0000000f00 */
.L_x_53:
[----:B-1----:R1:W2:Y:S02]  /*3cb0*/  SYNCS.PHASECHK.TRANS64.TRYWAIT P0, [R2+URZ+0x31840], R9 ;  /* 0x03184009020075a7 */ /* 0x0022a400080011ff */
[----:B--2---:R-:W-:Y:S05]  /*3cc0*/  @!P0 NANOSLEEP.SYNCS 0x989680 ;  /* 0x009896800000895d */ /* 0x004fea0003900000 */
[----:B------:R-:W2:Y:S02]  /*3cd0*/  @!P0 SYNCS.PHASECHK.TRANS64 P0, [R2+URZ+0x31840], R9 ;  /* 0x03184009020085a7 */ /* 0x000ea400080010ff */
[----:B--2---:R-:W-:Y:S05]  /*3ce0*/  @!P0 BRA `(.L_x_53) ;  /* 0xfffffffc00f08947 */ /* 0x004fea000383ffff */
[----:B------:R-:W-:Y:S05]  /*3cf0*/  BRA `(.L_x_54) ;  /* 0xffffffd800107947 */ /* 0x000fea000383ffff */
.L_x_25:
[----:B------:R-:W-:Y:S04]  /*3d00*/  SHF.L.U32 R18, R12, 0x1f, RZ ;  /* 0x0000001f0c127819 */ /* 0x000fe800000006ff */
[----:B------:R-:W-:Y:S07]  /*3d10*/  MOV R19, R18 ;  /* 0x0000001200137202 */ /* 0x000fee0000000f00 */
.L_x_55:
[----:B-1----:R1:W2:Y:S02]  /*3d20*/  SYNCS.PHASECHK.TRANS64.TRYWAIT P0, [R8+URZ+0x31820], R19 ;  /* 0x03182013080075a7 */ /* 0x0022a400080011ff */
[----:B--2---:R-:W-:Y:S05]  /*3d30*/  @!P0 NANOSLEEP.SYNCS 0x989680 ;  /* 0x009896800000895d */ /* 0x004fea0003900000 */
[----:B------:R-:W2:Y:S02]  /*3d40*/  @!P0 SYNCS.PHASECHK.TRANS64 P0, [R8+URZ+0x31820], R19 ;  /* 0x03182013080085a7 */ /* 0x000ea400080010ff */
[----:B--2---:R-:W-:Y:S05]  /*3d50*/  @!P0 BRA `(.L_x_55) ;  /* 0xfffffffc00f08947 */ /* 0x004fea000383ffff */
[----:B------:R-:W-:Y:S05]  /*3d60*/  BRA `(.L_x_56) ;  /* 0xffffffdc00707947 */ /* 0x000fea000383ffff */
.L_x_26:
[-C--:B------:R-:W-:Y:S02]  /*3d70*/  MOV R26, R3.reuse ;  /* 0x00000003001a7202 */ /* 0x080fe40000000f00 */
[----:B------:R-:W-:Y:S07]  /*3d80*/  MOV R27, R3 ;  /* 0x00000003001b7202 */ /* 0x000fee0000000f00 */
.L_x_57:
[----:B-1----:R1:W2:Y:S02]  /*3d90*/  SYNCS.PHASECHK.TRANS64.TRYWAIT P0, [R8+URZ+0x31828], R27 ;  /* 0x0318281b080075a7 */ /* 0x0022a400080011ff */
[----:B--2---:R-:W-:Y:S05]  /*3da0*/  @!P0 NANOSLEEP.SYNCS 0x989680 ;  /* 0x009896800000895d */ /* 0x004fea0003900000 */
[----:B------:R-:W2:Y:S02]  /*3db0*/  @!P0 SYNCS.PHASECHK.TRANS64 P0, [R8+URZ+0x31828], R27 ;  /* 0x0318281b080085a7 */ /* 0x000ea400080010ff */
[----:B--2---:R-:W-:Y:S05]  /*3dc0*/  @!P0 BRA `(.L_x_57) ;  /* 0xfffffffc00f08947 */ /* 0x004fea000383ffff */
[----:B------:R-:W-:Y:S05]  /*3dd0*/  BRA `(.L_x_58) ;  /* 0xffffffe000247947 */ /* 0x000fea000383ffff */
.L_x_27:
[-C--:B------:R-:W-:Y:S02]  /*3de0*/  MOV R26, R3.reuse ;  /* 0x00000003001a7202 */ /* 0x080fe40000000f00 */
[----:B-1----:R-:W-:Y:S07]  /*3df0*/  MOV R27, R3 ;  /* 0x00000003001b7202 */ /* 0x002fee0000000f00 */
.L_x_59:
[----:B-1----:R1:W2:Y:S02]  /*3e00*/  SYNCS.PHASECHK.TRANS64.TRYWAIT P0, [R8+URZ+0x31830], R27 ;  /* 0x0318301b080075a7 */ /* 0x0022a400080011ff */
[----:B--2---:R-:W-:Y:S05]  /*3e10*/  @!P0 NANOSLEEP.SYNCS 0x989680 ;  /* 0x009896800000895d */ /* 0x004fea0003900000 */
[----:B------:R-:W2:Y:S02]  /*3e20*/  @!P0 SYNCS.PHASECHK.TRANS64 P0, [R8+URZ+0x31830], R27 ;  /* 0x0318301b080085a7 */ /* 0x000ea400080010ff */
[----:B--2---:R-:W-:Y:S05]  /*3e30*/  @!P0 BRA `(.L_x_59) ;  /* 0xfffffffc00f08947 */ /* 0x004fea000383ffff */
[----:B------:R-:W-:Y:S05]  /*3e40*/  BRA `(.L_x_60) ;  /* 0xffffffe000607947 */ /* 0x000fea000383ffff */
.L_x_28:
[-C--:B------:R-:W-:Y:S02]  /*3e50*/  MOV R26, R3.reuse ;  /* 0x00000003001a7202 */ /* 0x080fe40000000f00 */
[----:B-1----:R-:W-:Y:S07]  /*3e60*/  MOV R27, R3 ;  /* 0x00000003001b7202 */ /* 0x002fee0000000f00 */
.L_x_61:
[----:B-1----:R1:W2:Y:S02]  /*3e70*/  SYNCS.PHASECHK.TRANS64.TRYWAIT P0, [R8+URZ+0x31838], R27 ;  /* 0x0318381b080075a7 */ /* 0x0022a400080011ff */
[----:B--2---:R-:W-:Y:S05]  /*3e80*/  @!P0 NANOSLEEP.SYNCS 0x989680 ;  /* 0x009896800000895d */ /* 0x004fea0003900000 */
[----:B------:R-:W2:Y:S02]  /*3e90*/  @!P0 SYNCS.PHASECHK.TRANS64 P0, [R8+URZ+0x31838], R27 ;  /* 0x0318381b080085a7 */ /* 0x000ea400080010ff */
[----:B--2---:R-:W-:Y:S05]  /*3ea0*/  @!P0 BRA `(.L_x_61) ;  /* 0xfffffffc00f08947 */ /* 0x004fea000383ffff */
[----:B------:R-:W-:Y:S05]  /*3eb0*/  BRA `(.L_x_62) ;  /* 0xffffffe000987947 */ /* 0x000fea000383ffff */
.L_x_33:
[----:B------:R-:W-:-:S07]  /*3ec0*/  MOV R5, R4 ;  /* 0x0000000400057202 */ /* 0x000fce0000000f00 */
.L_x_63:
[----:B-1----:R1:W2:Y:S02]  /*3ed0*/  SYNCS.PHASECHK.TRANS64.TRYWAIT P1, [R2+URZ+0x31860], R5 ;  /* 0x03186005020075a7 */ /* 0x0022a400080211ff */
[----:B--2---:R-:W-:Y:S05]  /*3ee0*/  @!P1 NANOSLEEP.SYNCS 0x989680 ;  /* 0x009896800000995d */ /* 0x004fea0003900000 */
[----:B------:R-:W2:Y:S02]  /*3ef0*/  @!P1 SYNCS.PHASECHK.TRANS64 P1, [R2+URZ+0x31860], R5 ;  /* 0x03186005020095a7 */ /* 0x000ea400080210ff */
[----:B--2---:R-:W-:Y:S05]  /*3f00*/  @!P1 BRA `(.L_x_63) ;  /* 0xfffffffc00f09947 */ /* 0x004fea000383ffff */
[----:B------:R-:W-:Y:S05]  /*3f10*/  BRA `(.L_x_64) ;  /* 0xffffffe400e47947 */ /* 0x000fea000383ffff */
        .weak           $__internal_0_$__cuda_sm10x_tcgen05_guardrail_trap_col_being_dealloced_not_returned_by_alloc
        .type           $__internal_0_$__cuda_sm10x_tcgen05_guardrail_trap_col_being_dealloced_not_returned_by_alloc,@function
        .size           $__internal_0_$__cuda_sm10x_tcgen05_guardrail_trap_col_being_dealloced_not_returned_by_alloc,($__internal_1_$__cuda_sm10x_tcgen05_guardrail_trap_phase_invalid_during_alloc - $__internal_0_$__cuda_sm10x_tcgen05_guardrail_trap_col_being_dealloced_not_returned_by_alloc)
$__internal_0_$__cuda_sm10x_tcgen05_guardrail_trap_col_being_dealloced_not_returned_by_alloc:
[----:B------:R-:W-:Y:S05]  /*3f20*/  BPT.TRAP 0x1 ;  /* 0x000000040000795c */ /* 0x000fea0000300000 */
[----:B------:R-:W-:-:S04]  /*3f30*/  HFMA2 R3, -RZ, RZ, 0, 0 ;  /* 0x00000000ff037431 */ /* 0x000fc800000001ff */
[----:B------:R-:W-:Y:S05]  /*3f40*/  RET.REL.NODEC R2 `(_ZN9deep_gemm24sm100_fp8_gemm_1d1d_implILN4cute4UMMA5MajorE0ELS3_0ELj0ELj4096ELj7168ELj128ELj192ELj128ELj64ELj128ELj128ELj128ELj4ELj128ELj128ELj1ELb0ELj149ELNS_8GemmTypeE1ELb0EN7cutlass10bfloat16_tENS_16EpilogueIdentityEEEvPijjj14CUtensorMap_stS9_S9_S9_S9_) ;  /* 0xffffffc0022c7950 */ /* 0x000fea0003c3ffff */
        .weak           $__internal_1_$__cuda_sm10x_tcgen05_guardrail_trap_phase_invalid_during_alloc
        .type           $__internal_1_$__cuda_sm10x_tcgen05_guardrail_trap_phase_invalid_during_alloc,@function
        .size           $__internal_1_$__cuda_sm10x_tcgen05_guardrail_trap_phase_invalid_during_alloc,($__internal_2_$__cuda_sm10x_tcgen05_guardrail_trap_unallocated_columns_being_dealloced - $__internal_1_$__cuda_sm10x_tcgen05_guardrail_trap_phase_invalid_during_alloc)
$__internal_1_$__cuda_sm10x_tcgen05_guardrail_trap_phase_invalid_during_alloc:
[----:B------:R-:W-:Y:S05]  /*3f50*/  BPT.TRAP 0x1 ;  /* 0x000000040000795c */ /* 0x000fea0000300000 */
[----:B------:R-:W-:-:S04]  /*3f60*/  MOV R5, 0x0 ;  /* 0x0000000000057802 */ /* 0x000fc80000000f00 */
[----:B------:R-:W-:Y:S05]  /*3f70*/  RET.REL.NODEC R4 `(_ZN9deep_gemm24sm100_fp8_gemm_1d1d_implILN4cute4UMMA5MajorE0ELS3_0ELj0ELj4096ELj7168ELj128ELj192ELj128ELj64ELj128ELj128ELj128ELj4ELj128ELj128ELj1ELb0ELj149ELNS_8GemmTypeE1ELb0EN7cutlass10bfloat16_tENS_16EpilogueIdentityEEEvPijjj14CUtensorMap_stS9_S9_S9_S9_) ;  /* 0xffffffc004207950 */ /* 0x000fea0003c3ffff */
        .weak           $__internal_2_$__cuda_sm10x_tcgen05_guardrail_trap_unallocated_columns_being_dealloced
        .type           $__internal_2_$__cuda_sm10x_tcgen05_guardrail_trap_unallocated_columns_being_dealloced,@function
        .size           $__internal_2_$__cuda_sm10x_tcgen05_guardrail_trap_unallocated_columns_being_dealloced,($__internal_3_$__cuda_sm20_div_u16 - $__internal_2_$__cuda_sm10x_tcgen05_guardrail_trap_unallocated_columns_being_dealloced)
$__internal_2_$__cuda_sm10x_tcgen05_guardrail_trap_unallocated_columns_being_dealloced:
[----:B------:R-:W-:Y:S05]  /*3f80*/  BPT.TRAP 0x1 ;  /* 0x000000040000795c */ /* 0x000fea0000300000 */
[----:B------:R-:W-:-:S04]  /*3f90*/  HFMA2 R3, -RZ, RZ, 0, 0 ;  /* 0x00000000ff037431 */ /* 0x000fc800000001ff */
[----:B------:R-:W-:Y:S05]  /*3fa0*/  RET.REL.NODEC R2 `(_ZN9deep_gemm24sm100_fp8_gemm_1d1d_implILN4cute4UMMA5MajorE0ELS3_0ELj0ELj4096ELj7168ELj128ELj192ELj128ELj64ELj128ELj128ELj128ELj4ELj128ELj128ELj1ELb0ELj149ELNS_8GemmTypeE1ELb0EN7cutlass10bfloat16_tENS_16EpilogueIdentityEEEvPijjj14CUtensorMap_stS9_S9_S9_S9_) ;  /* 0xffffffc002147950 */ /* 0x000fea0003c3ffff */
        .weak           $__internal_3_$__cuda_sm20_div_u16
        .type           $__internal_3_$__cuda_sm20_div_u16,@function
        .size           $__internal_3_$__cuda_sm20_div_u16,(.L_x_69 - $__internal_3_$__cuda_sm20_div_u16)
$__internal_3_$__cuda_sm20_div_u16:
[----:B------:R-:W1:Y:S01]  /*3fb0*/  I2F.U16 R8, R9 ;  /* 0x0000000900087306 */ /* 0x000e620000101000 */
[----:B------:R-:W-:-:S07]  /*3fc0*/  IMAD.MOV.U32 R4, RZ, RZ, 0x4b800000 ;  /* 0x4b800000ff047424 */ /* 0x000fce00078e00ff */
[----:B------:R-:W-:Y:S01]  /*3fd0*/  I2F.U16.RZ R5, R5 ;  /* 0x0000000500057306 */ /* 0x000fe2000010d000 */
[C---:B-1----:R-:W-:Y:S02]  /*3fe0*/  FSETP.GEU.AND P1, PT, |R8|.reuse, 1.175494350822287508e-38, PT ;  /* 0x008000000800780b */ /* 0x042fe40003f2e200 */
[----:B------:R-:W-:Y:S02]  /*3ff0*/  FSETP.GT.AND P3, PT, |R8|, 8.50705917302346158658e+37, PT ;  /* 0x7e8000000800780b */ /* 0x000fe40003f64200 */
[----:B------:R-:W-:Y:S02]  /*4000*/  FSEL R4, R4, 1, !P1 ;  /* 0x3f80000004047808 */ /* 0x000fe40004800000 */
[----:B------:R-:W-:Y:S02]  /*4010*/  ISETP.NE.U32.AND P1, PT, R9, RZ, PT ;  /* 0x000000ff0900720c */ /* 0x000fe40003f25070 */
[----:B------:R-:W-:-:S05]  /*4020*/  FSEL R4, R4, 0.25, !P3 ;  /* 0x3e80000004047808 */ /* 0x000fca0005800000 */
[----:B------:R-:W-:-:S06]  /*4030*/  FMUL R8, R8, R4 ;  /* 0x0000000408087220 */ /* 0x000fcc0000400000 */
[----:B------:R-:W1:Y:S02]  /*4040*/  MUFU.RCP R8, R8 ;  /* 0x0000000800087308 */ /* 0x000e640000001000 */
[----:B-1----:R-:W-:-:S04]  /*4050*/  FMUL R4, R4, R8 ;  /* 0x0000000804047220 */ /* 0x002fc80000400000 */
[----:B------:R-:W-:-:S04]  /*4060*/  VIADD R4, R4, 0x2 ;  /* 0x0000000204047836 */ /* 0x000fc80000000000 */
[----:B------:R-:W-:Y:S01]  /*4070*/  FMUL.RZ R4, R5, R4 ;  /* 0x0000000405047220 */ /* 0x000fe2000040c000 */
[----:B------:R-:W-:-:S03]  /*4080*/  HFMA2 R5, -RZ, RZ, 0, 0 ;  /* 0x00000000ff057431 */ /* 0x000fc600000001ff */
[----:B------:R1:W2:Y:S02]  /*4090*/  F2I.U32.TRUNC.NTZ R40, R4 ;  /* 0x0000000400287305 */ /* 0x0002a4000020f000 */
[----:B-1----:R-:W-:Y:S01]  /*40a0*/  IMAD.MOV.U32 R4, RZ, RZ, R2 ;  /* 0x000000ffff047224 */ /* 0x002fe200078e0002 */
[----:B--2---:R-:W-:Y:S02]  /*40b0*/  LOP3.LUT R40, R40, 0xffff, RZ, 0xc0, !PT ;  /* 0x0000ffff28287812 */ /* 0x004fe400078ec0ff */
[----:B------:R-:W-:Y:S01]  /*40c0*/  @!P1 MOV R40, 0xffffffff ;  /* 0xffffffff00289802 */ /* 0x000fe20000000f00 */
[----:B------:R-:W-:Y:S06]  /*40d0*/  RET.REL.NODEC R4 `(_ZN9deep_gemm24sm100_fp8_gemm_1d1d_implILN4cute4UMMA5MajorE0ELS3_0ELj0ELj4096ELj7168ELj128ELj192ELj128ELj64ELj128ELj128ELj128ELj4ELj128ELj128ELj1ELb0ELj149ELNS_8GemmTypeE1ELb0EN7cutlass10bfloat16_tENS_16EpilogueIdentityEEEvPijjj14CUtensorMap_stS9_S9_S9_S9_) ;  /* 0xffffffbc04c87950 */ /* 0x000fec0003c3ffff */
.L_x_65:
[----:B------:R-:W-:-:S00]  /*40e0*/  BRA `(.L_x_65) ;  /* 0xfffffffc00fc7947 */ /* 0x000fc0000383ffff */
[----:B------:R-:W-:-:S00]  /*40f0*/  NOP ;  /* 0x0000000000007918 */ /* 0x000fc00000000000 */
        /* <DEDUP_REMOVED lines=8> */
.L_x_69:


//--------------------- .nv.shared._ZN9deep_gemm24sm100_fp8_gemm_1d1d_implILN4cute4UMMA5MajorE0ELS3_0ELj0ELj4096ELj7168ELj128ELj192ELj128ELj64ELj128ELj128ELj128ELj4ELj128ELj128ELj1ELb0ELj149ELNS_8GemmTypeE1ELb0EN7cutlass10bfloat16_tENS_16EpilogueIdentityEEEvPijjj14CUtensorMap_stS9_S9_S9_S9_ --------------------------
	.section	.nv.shared._ZN9deep_gemm24sm100_fp8_gemm_1d1d_implILN4cute4UMMA5MajorE0ELS3_0ELj0ELj4096ELj7168ELj128ELj192ELj128ELj64ELj128ELj128ELj128ELj4ELj128ELj128ELj1ELb0ELj149ELNS_8GemmTypeE1ELb0EN7cutlass10bfloat16_tENS_16EpilogueIdentityEEEvPijjj14CUtensorMap_stS9_S9_S9_S9_,"aw",@nobits
	.sectionflags	@""
	.align	1024
	.zero		1024


//--------------------- .nv.shared.reserved.0     --------------------------
	.section	.nv.shared.reserved.0,"aw",@nobits
	.align	8
	.weak		__nv_reservedSMEM_offset_0_alias
	.size		__nv_reservedSMEM_offset_0_alias, 0, 64
	.other		__nv_reservedSMEM_offset_0_alias,@"STO_CUDA_RESERVED_SHARED STV_DEFAULT"
__nv_reservedSMEM_offset_0_alias:
	.zero		0
.nv.shared.reserved.0:
	.zero		64
	.weak		__nv_reservedSMEM_allocation_phase
	.type		__nv_reservedSMEM_allocation_phase,@object
	.size		__nv_reservedSMEM_allocation_phase,(.L_0 - __nv_reservedSMEM_allocation_phase)
__nv_reservedSMEM_allocation_phase:
	.zero		1
.L_0:
	.zero		7
	.weak		__nv_reservedSMEM_devtool_atexit_pc
	.type		__nv_reservedSMEM_devtool_atexit_pc,@object
	.size		__nv_reservedSMEM_devtool_atexit_pc,(__nv_reservedSMEM_allocation_mask - __nv_reservedSMEM_devtool_atexit_pc)
__nv_reservedSMEM_devtool_atexit_pc:
	.zero		8
	.weak		__nv_reservedSMEM_allocation_mask
	.type		__nv_reservedSMEM_allocation_mask,@object
	.size		__nv_reservedSMEM_allocation_mask,(.L_2 - __nv_reservedSMEM_allocation_mask)
__nv_reservedSMEM_allocation_mask:
	.zero		4
.L_2:


//--------------------- .nv.global                --------------------------
	.section	.nv.global,"aw",@nobits
.nv.global:
	.type		_ZN47_INTERNAL_3b6a354e_9_kernel_cu_3062fad4_28922774cute1_E,@object
	.size		_ZN47_INTERNAL_3b6a354e_9_kernel_cu_3062fad4_28922774cute1_E,(_ZN47_INTERNAL_3b6a354e_9_kernel_cu_3062fad4_28922774cuda3std3__45__cpo6cbeginE - _ZN47_INTERNAL_3b6a354e_9_kernel_cu_3062fad4_28922774cute1_E)
_ZN47_INTERNAL_3b6a354e_9_kernel_cu_3062fad4_28922774cute1_E:
	.zero		1
	.type		_ZN47_INTERNAL_3b6a354e_9_kernel_cu_3062fad4_28922774cuda3std3__45__cpo6cbeginE,@object
	.size		_ZN47_INTERNAL_3b6a354e_9_kernel_cu_3062fad4_28922774cuda3std3__45__cpo6cbeginE,(_ZN47_INTERNAL_3b6a354e_9_kernel_cu_3062fad4_28922774cuda3std3__48in_placeE - _ZN47_INTERNAL_3b6a354e_9_kernel_cu_3062fad4_28922774cuda3std3__45__cpo6cbeginE)
_ZN47_INTERNAL_3b6a354e_9_kernel_cu_3062fad4_28922774cuda3std3__45__cpo6cbeginE:
	.zero		1
	.type		_ZN47_INTERNAL_3b6a354e_9_kernel_cu_3062fad4_28922774cuda3std3__48in_placeE,@object
	.size		_ZN47_INTERNAL_3b6a354e_9_kernel_cu_3062fad4_28922774cuda3std3__48in_placeE,(_ZN47_INTERNAL_3b6a354e_9_kernel_cu_3062fad4_28922774cuda3std6ranges3__45__cpo9iter_moveE - _ZN47_INTERNAL_3b6a354e_9_kernel_cu_3062fad4_28922774cuda3std3__48in_placeE)
_ZN47_INTERNAL_3b6a354e_9_kernel_cu_3062fad4_28922774cuda3std3__48in_placeE:
	.zero		1
	.type		_ZN47_INTERNAL_3b6a354e_9_kernel_cu_3062fad4_28922774cuda3std6ranges3__45__cpo9iter_moveE,@object
	.size		_ZN47_INTERNAL_3b6a354e_9_kernel_cu_3062fad4_28922774cuda3std6ranges3__45__cpo9iter_moveE,(_ZN47_INTERNAL_3b6a354e_9_kernel_cu_3062fad4_28922774cuda3std3__45__cpo5beginE - _ZN47_INTERNAL_3b6a354e_9_kernel_cu_3062fad4_28922774cuda3std6ranges3__45__cpo9iter_moveE)
_ZN47_INTERNAL_3b6a354e_9_kernel_cu_3062fad4_28922774cuda3std6ranges3__45__cpo9iter_moveE:
	.zero		1
	.type		_ZN47_INTERNAL_3b6a354e_9_kernel_cu_3062fad4_28922774cuda3std3__45__cpo5beginE,@object
	.size		_ZN47_INTERNAL_3b6a354e_9_kernel_cu_3062fad4_28922774cuda3std3__45__cpo5beginE,(_ZN47_INTERNAL_3b6a354e_9_kernel_cu_3062fad4_28922774cuda3std3__449_GLOBAL__N__3b6a354e_9_kernel_cu_3062fad4_28922776ignoreE - _ZN47_INTERNAL_3b6a354e_9_kernel_cu_3062fad4_28922774cuda3std3__45__cpo5beginE)
_ZN47_INTERNAL_3b6a354e_9_kernel_cu_3062fad4_28922774cuda3std3__45__cpo5beginE:
	.zero		1
	.type		_ZN47_INTERNAL_3b6a354e_9_kernel_cu_3062fad4_28922774cuda3std3__449_GLOBAL__N__3b6a354e_9_kernel_cu_3062fad4_28922776ignoreE,@object
	.size		_ZN47_INTERNAL_3b6a354e_9_kernel_cu_3062fad4_28922774cuda3std3__449_GLOBAL__N__3b6a354e_9_kernel_cu_3062fad4_28922776ignoreE,(_ZN47_INTERNAL_3b6a354e_9_kernel_cu_3062fad4_28922774cute7productE - _ZN47_INTERNAL_3b6a354e_9_kernel_cu_3062fad4_28922774cuda3std3__449_GLOBAL__N__3b6a354e_9_kernel_cu_3062fad4_28922776ignoreE)
_ZN47_INTERNAL_3b6a354e_9_kernel_cu_3062fad4_28922774cuda3std3__449_GLOBAL__N__3b6a354e_9_kernel_cu_3062fad4_28922776ignoreE:
	.zero		1
	.type		_ZN47_INTERNAL_3b6a354e_9_kernel_cu_3062fad4_28922774cute7productE,@object
	.size		_ZN47_INTERNAL_3b6a354e_9_kernel_cu_3062fad4_28922774cute7productE,(_ZN47_INTERNAL_3b6a354e_9_kernel_cu_3062fad4_28922774cuda3std3__45__cpo3endE - _ZN47_INTERNAL_3b6a354e_9_kernel_cu_3062fad4_28922774cute7productE)
_ZN47_INTERNAL_3b6a354e_9_kernel_cu_3062fad4_28922774cute7productE:
	.zero		1
	.type		_ZN47_INTERNAL_3b6a354e_9_kernel_cu_3062fad4_28922774cuda3std3__45__cpo3endE,@object
	.size		_ZN47_INTERNAL_3b6a354e_9_kernel_cu_3062fad4_28922774cuda3std3__45__cpo3endE,(_ZN47_INTERNAL_3b6a354e_9_kernel_cu_3062fad4_28922774cuda3std3__419piecewise_constructE - _ZN47_INTERNAL_3b6a354e_9_kernel_cu_3062fad4_28922774cuda3std3__45__cpo3endE)
_ZN47_INTERNAL_3b6a354e_9_kernel_cu_3062fad4_28922774cuda3std3__45__cpo3endE:
	.zero		1
	.type		_ZN47_INTERNAL_3b6a354e_9_kernel_cu_3062fad4_28922774cuda3std3__419piecewise_constructE,@object
	.size		_ZN47_INTERNAL_3b6a354e_9_kernel_cu_3062fad4_28922774cuda3std3__419piecewise_constructE,(_ZN47_INTERNAL_3b6a354e_9_kernel_cu_3062fad4_28922774cuda3std3__45__cpo4cendE - _ZN47_INTERNAL_3b6a354e_9_kernel_cu_3062fad4_28922774cuda3std3__419piecewise_constructE)
_ZN47_INTERNAL_3b6a354e_9_kernel_cu_3062fad4_28922774cuda3std3__419piecewise_constructE:
	.zero		1
	.type		_ZN47_INTERNAL_3b6a354e_9_kernel_cu_3062fad4_28922774cuda3std3__45__cpo4cendE,@object
	.size		_ZN47_INTERNAL_3b6a354e_9_kernel_cu_3062fad4_28922774cuda3std3__45__cpo4cendE,(_ZN47_INTERNAL_3b6a354e_9_kernel_cu_3062fad4_28922774cuda3std6ranges3__45__cpo4swapE - _ZN47_INTERNAL_3b6a354e_9_kernel_cu_3062fad4_28922774cuda3std3__45__cpo4cendE)
_ZN47_INTERNAL_3b6a354e_9_kernel_cu_3062fad4_28922774cuda3std3__45__cpo4cendE:
	.zero		1
	.type		_ZN47_INTERNAL_3b6a354e_9_kernel_cu_3062fad4_28922774cuda3std6ranges3__45__cpo4swapE,@object
	.size		_ZN47_INTERNAL_3b6a354e_9_kernel_cu_3062fad4_28922774cuda3std6ranges3__45__cpo4swapE,(.L_10 - _ZN47_INTERNAL_3b6a354e_9_kernel_cu_3062fad4_28922774cuda3std6ranges3__45__cpo4swapE)
_ZN47_INTERNAL_3b6a354e_9_kernel_cu_3062fad4_28922774cuda3std6ranges3__45__cpo4swapE:
	.zero		1
.L_10:


//--------------------- .nv.constant0._ZN9deep_gemm24sm100_fp8_gemm_1d1d_implILN4cute4UMMA5MajorE0ELS3_0ELj0ELj4096ELj7168ELj128ELj192ELj128ELj64ELj128ELj128ELj128ELj4ELj128ELj128ELj1ELb0ELj149ELNS_8GemmTypeE1ELb0EN7cutlass10bfloat16_tENS_16EpilogueIdentityEEEvPijjj14CUtensorMap_stS9_S9_S9_S9_ --------------------------
	.section	.nv.constant0._ZN9deep_gemm24sm100_fp8_gemm_1d1d_implILN4cute4UMMA5MajorE0ELS3_0ELj0ELj4096ELj7168ELj128ELj192ELj128ELj64ELj128ELj128ELj128ELj4ELj128ELj128ELj1ELb0ELj149ELNS_8GemmTypeE1ELb0EN7cutlass10bfloat16_tENS_16EpilogueIdentityEEEvPijjj14CUtensorMap_stS9_S9_S9_S9_,"a",@progbits
	.sectionflags	@""
	.align	4
.nv.constant0._ZN9deep_gemm24sm100_fp8_gemm_1d1d_implILN4cute4UMMA5MajorE0ELS3_0ELj0ELj4096ELj7168ELj128ELj192ELj128ELj64ELj128ELj128ELj128ELj4ELj128ELj128ELj1ELb0ELj149ELNS_8GemmTypeE1ELb0EN7cutlass10bfloat16_tENS_16EpilogueIdentityEEEvPijjj14CUtensorMap_stS9_S9_S9_S9_:
	.zero		1600


//--------------------- SYMBOLS --------------------------

	.type		.nv.reservedSmem.offset0,@object
	.size		.nv.reservedSmem.offset0,0x4
	.type		.nv.reservedSmem.cap,@object
	.size		.nv.reservedSmem.cap,0x4
